//
// Generated by NVIDIA NVVM Compiler
//
// Compiler Build ID: CL-36424714
// Cuda compilation tools, release 13.0, V13.0.88
// Based on NVVM 20.0.0
//

.version 9.0
.target sm_100
.address_size 64

	// .globl	_Z4mul1PiS_S_ii

.visible .entry _Z4mul1PiS_S_ii(
	.param .u64 .ptr .align 1 _Z4mul1PiS_S_ii_param_0,
	.param .u64 .ptr .align 1 _Z4mul1PiS_S_ii_param_1,
	.param .u64 .ptr .align 1 _Z4mul1PiS_S_ii_param_2,
	.param .u32 _Z4mul1PiS_S_ii_param_3,
	.param .u32 _Z4mul1PiS_S_ii_param_4
)
{
	.reg .pred 	%p<19>;
	.reg .b32 	%r<153>;
	.reg .b64 	%rd<82>;

	ld.param.u64 	%rd13, [_Z4mul1PiS_S_ii_param_0];
	ld.param.u64 	%rd14, [_Z4mul1PiS_S_ii_param_1];
	ld.param.u64 	%rd15, [_Z4mul1PiS_S_ii_param_2];
	ld.param.u32 	%r62, [_Z4mul1PiS_S_ii_param_3];
	ld.param.u32 	%r63, [_Z4mul1PiS_S_ii_param_4];
	cvta.to.global.u64 	%rd1, %rd14;
	cvta.to.global.u64 	%rd2, %rd13;
	cvta.to.global.u64 	%rd3, %rd15;
	setp.lt.s32 	%p1, %r63, 1;
	@%p1 bra 	$L__BB0_26;
	mov.u32 	%r64, %tid.x;
	mul.lo.s32 	%r1, %r63, %r64;
	setp.lt.s32 	%p2, %r62, 1;
	mul.lo.s32 	%r2, %r62, %r64;
	@%p2 bra 	$L__BB0_15;
	and.b32  	%r3, %r62, 7;
	and.b32  	%r4, %r62, 3;
	and.b32  	%r5, %r62, 2147483640;
	and.b32  	%r6, %r62, 1;
	neg.s32 	%r7, %r5;
	shl.b32 	%r8, %r63, 3;
	shl.b32 	%r9, %r63, 1;
	mul.lo.s32 	%r10, %r63, 3;
	shl.b32 	%r11, %r63, 2;
	mul.lo.s32 	%r12, %r63, 5;
	mul.lo.s32 	%r13, %r63, 6;
	mul.lo.s32 	%r14, %r63, 7;
	mul.wide.u32 	%rd4, %r8, 4;
	cvt.u64.u32 	%rd5, %r2;
	mov.b32 	%r133, 0;
	shl.b64 	%rd35, %rd5, 2;
	add.s64 	%rd36, %rd35, %rd2;
	add.s64 	%rd7, %rd36, 16;
$L__BB0_3:
	setp.lt.u32 	%p11, %r62, 8;
	add.s32 	%r78, %r133, %r1;
	mul.wide.u32 	%rd34, %r78, 4;
	add.s64 	%rd6, %rd3, %rd34;
	mov.b32 	%r143, 0;
	st.global.u32 	[%rd6], %r143;
	mov.u32 	%r146, %r143;
	@%p11 bra 	$L__BB0_6;
	add.s32 	%r140, %r63, %r133;
	add.s32 	%r139, %r9, %r133;
	add.s32 	%r138, %r10, %r133;
	add.s32 	%r137, %r11, %r133;
	add.s32 	%r136, %r12, %r133;
	add.s32 	%r135, %r13, %r133;
	add.s32 	%r134, %r14, %r133;
	mul.wide.u32 	%rd37, %r133, 4;
	add.s64 	%rd81, %rd1, %rd37;
	mov.b32 	%r143, 0;
	mov.u64 	%rd80, %rd7;
	mov.u32 	%r141, %r7;
$L__BB0_5:
	.pragma "nounroll";
	ld.global.u32 	%r80, [%rd80+-16];
	ld.global.u32 	%r81, [%rd81];
	mad.lo.s32 	%r82, %r81, %r80, %r143;
	st.global.u32 	[%rd6], %r82;
	ld.global.u32 	%r83, [%rd80+-12];
	mul.wide.u32 	%rd38, %r140, 4;
	add.s64 	%rd39, %rd1, %rd38;
	ld.global.u32 	%r84, [%rd39];
	mad.lo.s32 	%r85, %r84, %r83, %r82;
	st.global.u32 	[%rd6], %r85;
	ld.global.u32 	%r86, [%rd80+-8];
	mul.wide.u32 	%rd40, %r139, 4;
	add.s64 	%rd41, %rd1, %rd40;
	ld.global.u32 	%r87, [%rd41];
	mad.lo.s32 	%r88, %r87, %r86, %r85;
	st.global.u32 	[%rd6], %r88;
	ld.global.u32 	%r89, [%rd80+-4];
	mul.wide.u32 	%rd42, %r138, 4;
	add.s64 	%rd43, %rd1, %rd42;
	ld.global.u32 	%r90, [%rd43];
	mad.lo.s32 	%r91, %r90, %r89, %r88;
	st.global.u32 	[%rd6], %r91;
	ld.global.u32 	%r92, [%rd80];
	mul.wide.u32 	%rd44, %r137, 4;
	add.s64 	%rd45, %rd1, %rd44;
	ld.global.u32 	%r93, [%rd45];
	mad.lo.s32 	%r94, %r93, %r92, %r91;
	st.global.u32 	[%rd6], %r94;
	ld.global.u32 	%r95, [%rd80+4];
	mul.wide.u32 	%rd46, %r136, 4;
	add.s64 	%rd47, %rd1, %rd46;
	ld.global.u32 	%r96, [%rd47];
	mad.lo.s32 	%r97, %r96, %r95, %r94;
	st.global.u32 	[%rd6], %r97;
	ld.global.u32 	%r98, [%rd80+8];
	mul.wide.u32 	%rd48, %r135, 4;
	add.s64 	%rd49, %rd1, %rd48;
	ld.global.u32 	%r99, [%rd49];
	mad.lo.s32 	%r100, %r99, %r98, %r97;
	st.global.u32 	[%rd6], %r100;
	ld.global.u32 	%r101, [%rd80+12];
	mul.wide.u32 	%rd50, %r134, 4;
	add.s64 	%rd51, %rd1, %rd50;
	ld.global.u32 	%r102, [%rd51];
	mad.lo.s32 	%r143, %r102, %r101, %r100;
	st.global.u32 	[%rd6], %r143;
	add.s32 	%r141, %r141, 8;
	add.s32 	%r140, %r140, %r8;
	add.s32 	%r139, %r139, %r8;
	add.s32 	%r138, %r138, %r8;
	add.s32 	%r137, %r137, %r8;
	add.s32 	%r136, %r136, %r8;
	add.s32 	%r135, %r135, %r8;
	add.s32 	%r134, %r134, %r8;
	add.s64 	%rd81, %rd81, %rd4;
	add.s64 	%rd80, %rd80, 32;
	setp.ne.s32 	%p12, %r141, 0;
	mov.u32 	%r146, %r5;
	@%p12 bra 	$L__BB0_5;
$L__BB0_6:
	setp.eq.s32 	%p13, %r3, 0;
	@%p13 bra 	$L__BB0_14;
	add.s32 	%r103, %r3, -1;
	setp.lt.u32 	%p14, %r103, 3;
	@%p14 bra 	$L__BB0_9;
	add.s32 	%r104, %r146, %r2;
	mul.wide.u32 	%rd52, %r104, 4;
	add.s64 	%rd53, %rd2, %rd52;
	ld.global.u32 	%r105, [%rd53];
	mad.lo.s32 	%r106, %r146, %r63, %r133;
	mul.wide.u32 	%rd54, %r106, 4;
	add.s64 	%rd55, %rd1, %rd54;
	ld.global.u32 	%r107, [%rd55];
	mad.lo.s32 	%r108, %r107, %r105, %r143;
	st.global.u32 	[%rd6], %r108;
	cvt.u64.u32 	%rd56, %r146;
	add.s64 	%rd57, %rd56, %rd5;
	shl.b64 	%rd58, %rd57, 2;
	add.s64 	%rd59, %rd2, %rd58;
	ld.global.u32 	%r109, [%rd59+4];
	add.s32 	%r110, %r106, %r63;
	mul.wide.u32 	%rd60, %r110, 4;
	add.s64 	%rd61, %rd1, %rd60;
	ld.global.u32 	%r111, [%rd61];
	mad.lo.s32 	%r112, %r111, %r109, %r108;
	st.global.u32 	[%rd6], %r112;
	ld.global.u32 	%r113, [%rd59+8];
	add.s32 	%r114, %r110, %r63;
	mul.wide.u32 	%rd62, %r114, 4;
	add.s64 	%rd63, %rd1, %rd62;
	ld.global.u32 	%r115, [%rd63];
	mad.lo.s32 	%r116, %r115, %r113, %r112;
	st.global.u32 	[%rd6], %r116;
	ld.global.u32 	%r117, [%rd59+12];
	add.s32 	%r118, %r114, %r63;
	mul.wide.u32 	%rd64, %r118, 4;
	add.s64 	%rd65, %rd1, %rd64;
	ld.global.u32 	%r119, [%rd65];
	mad.lo.s32 	%r143, %r119, %r117, %r116;
	st.global.u32 	[%rd6], %r143;
	add.s32 	%r146, %r146, 4;
$L__BB0_9:
	setp.eq.s32 	%p15, %r4, 0;
	@%p15 bra 	$L__BB0_14;
	setp.eq.s32 	%p16, %r4, 1;
	@%p16 bra 	$L__BB0_12;
	add.s32 	%r120, %r146, %r2;
	mul.wide.u32 	%rd66, %r120, 4;
	add.s64 	%rd67, %rd2, %rd66;
	ld.global.u32 	%r121, [%rd67];
	mad.lo.s32 	%r122, %r146, %r63, %r133;
	mul.wide.u32 	%rd68, %r122, 4;
	add.s64 	%rd69, %rd1, %rd68;
	ld.global.u32 	%r123, [%rd69];
	mad.lo.s32 	%r124, %r123, %r121, %r143;
	st.global.u32 	[%rd6], %r124;
	cvt.u64.u32 	%rd70, %r146;
	add.s64 	%rd71, %rd70, %rd5;
	shl.b64 	%rd72, %rd71, 2;
	add.s64 	%rd73, %rd2, %rd72;
	ld.global.u32 	%r125, [%rd73+4];
	add.s32 	%r126, %r122, %r63;
	mul.wide.u32 	%rd74, %r126, 4;
	add.s64 	%rd75, %rd1, %rd74;
	ld.global.u32 	%r127, [%rd75];
	mad.lo.s32 	%r143, %r127, %r125, %r124;
	st.global.u32 	[%rd6], %r143;
	add.s32 	%r146, %r146, 2;
$L__BB0_12:
	setp.eq.s32 	%p17, %r6, 0;
	@%p17 bra 	$L__BB0_14;
	add.s32 	%r128, %r146, %r2;
	mul.wide.u32 	%rd76, %r128, 4;
	add.s64 	%rd77, %rd2, %rd76;
	ld.global.u32 	%r129, [%rd77];
	mad.lo.s32 	%r130, %r146, %r63, %r133;
	mul.wide.u32 	%rd78, %r130, 4;
	add.s64 	%rd79, %rd1, %rd78;
	ld.global.u32 	%r131, [%rd79];
	mad.lo.s32 	%r132, %r131, %r129, %r143;
	st.global.u32 	[%rd6], %r132;
$L__BB0_14:
	add.s32 	%r133, %r133, 1;
	setp.eq.s32 	%p18, %r133, %r63;
	@%p18 bra 	$L__BB0_26;
	bra.uni 	$L__BB0_3;
$L__BB0_15:
	and.b32  	%r52, %r63, 7;
	setp.lt.u32 	%p3, %r63, 8;
	mov.b32 	%r151, 0;
	@%p3 bra 	$L__BB0_18;
	and.b32  	%r151, %r63, 2147483640;
	mov.b32 	%r149, 0;
$L__BB0_17:
	.pragma "nounroll";
	add.s32 	%r67, %r149, %r1;
	mul.wide.u32 	%rd16, %r67, 4;
	add.s64 	%rd17, %rd3, %rd16;
	mov.b32 	%r68, 0;
	st.global.u32 	[%rd17], %r68;
	st.global.u32 	[%rd17+4], %r68;
	st.global.u32 	[%rd17+8], %r68;
	st.global.u32 	[%rd17+12], %r68;
	st.global.u32 	[%rd17+16], %r68;
	st.global.u32 	[%rd17+20], %r68;
	st.global.u32 	[%rd17+24], %r68;
	st.global.u32 	[%rd17+28], %r68;
	add.s32 	%r149, %r149, 8;
	setp.ne.s32 	%p4, %r149, %r151;
	@%p4 bra 	$L__BB0_17;
$L__BB0_18:
	setp.eq.s32 	%p5, %r52, 0;
	@%p5 bra 	$L__BB0_26;
	and.b32  	%r57, %r63, 3;
	setp.lt.u32 	%p6, %r52, 4;
	@%p6 bra 	$L__BB0_21;
	add.s32 	%r69, %r151, %r1;
	mul.wide.u32 	%rd18, %r69, 4;
	add.s64 	%rd19, %rd3, %rd18;
	mov.b32 	%r70, 0;
	st.global.u32 	[%rd19], %r70;
	cvt.u64.u32 	%rd20, %r1;
	cvt.u64.u32 	%rd21, %r151;
	add.s64 	%rd22, %rd21, %rd20;
	shl.b64 	%rd23, %rd22, 2;
	add.s64 	%rd24, %rd3, %rd23;
	st.global.u32 	[%rd24+4], %r70;
	st.global.u32 	[%rd24+8], %r70;
	st.global.u32 	[%rd24+12], %r70;
	add.s32 	%r151, %r151, 4;
$L__BB0_21:
	setp.eq.s32 	%p7, %r57, 0;
	@%p7 bra 	$L__BB0_26;
	setp.eq.s32 	%p8, %r57, 1;
	@%p8 bra 	$L__BB0_24;
	add.s32 	%r71, %r151, %r1;
	mul.wide.u32 	%rd25, %r71, 4;
	add.s64 	%rd26, %rd3, %rd25;
	mov.b32 	%r72, 0;
	st.global.u32 	[%rd26], %r72;
	cvt.u64.u32 	%rd27, %r1;
	cvt.u64.u32 	%rd28, %r151;
	add.s64 	%rd29, %rd28, %rd27;
	shl.b64 	%rd30, %rd29, 2;
	add.s64 	%rd31, %rd3, %rd30;
	st.global.u32 	[%rd31+4], %r72;
	add.s32 	%r151, %r151, 2;
$L__BB0_24:
	and.b32  	%r73, %r63, 1;
	setp.eq.b32 	%p9, %r73, 1;
	not.pred 	%p10, %p9;
	@%p10 bra 	$L__BB0_26;
	add.s32 	%r74, %r151, %r1;
	mul.wide.u32 	%rd32, %r74, 4;
	add.s64 	%rd33, %rd3, %rd32;
	mov.b32 	%r75, 0;
	st.global.u32 	[%rd33], %r75;
$L__BB0_26:
	ret;

}
	// .globl	_Z4mul2PiS_S_ii
.visible .entry _Z4mul2PiS_S_ii(
	.param .u64 .ptr .align 1 _Z4mul2PiS_S_ii_param_0,
	.param .u64 .ptr .align 1 _Z4mul2PiS_S_ii_param_1,
	.param .u64 .ptr .align 1 _Z4mul2PiS_S_ii_param_2,
	.param .u32 _Z4mul2PiS_S_ii_param_3,
	.param .u32 _Z4mul2PiS_S_ii_param_4
)
{
	.reg .pred 	%p<8>;
	.reg .b32 	%r<53>;
	.reg .b64 	%rd<33>;

	ld.param.u64 	%rd14, [_Z4mul2PiS_S_ii_param_0];
	ld.param.u64 	%rd15, [_Z4mul2PiS_S_ii_param_1];
	ld.param.u64 	%rd13, [_Z4mul2PiS_S_ii_param_2];
	ld.param.u32 	%r20, [_Z4mul2PiS_S_ii_param_3];
	ld.param.u32 	%r21, [_Z4mul2PiS_S_ii_param_4];
	cvta.to.global.u64 	%rd1, %rd15;
	cvta.to.global.u64 	%rd2, %rd14;
	mov.u32 	%r1, %tid.x;
	mov.u32 	%r2, %ntid.x;
	setp.lt.s32 	%p1, %r20, 1;
	@%p1 bra 	$L__BB1_10;
	and.b32  	%r3, %r2, 3;
	and.b32  	%r4, %r2, 2044;
	and.b32  	%r23, %r2, -4;
	neg.s32 	%r5, %r23;
	shl.b32 	%r6, %r21, 2;
	add.s64 	%rd3, %rd2, 8;
	cvta.to.global.u64 	%rd4, %rd13;
	mov.b32 	%r47, 0;
	mul.wide.s32 	%rd11, %r21, 4;
$L__BB1_2:
	setp.lt.u32 	%p2, %r2, 4;
	mad.lo.s32 	%r25, %r47, %r21, %r1;
	mul.wide.s32 	%rd16, %r25, 4;
	add.s64 	%rd5, %rd4, %rd16;
	mov.b32 	%r51, 0;
	st.global.u32 	[%rd5], %r51;
	mul.lo.s32 	%r8, %r47, %r2;
	mov.u32 	%r52, %r51;
	@%p2 bra 	$L__BB1_5;
	mul.wide.u32 	%rd17, %r8, 4;
	add.s64 	%rd32, %rd3, %rd17;
	mov.b32 	%r51, 0;
	mov.u32 	%r48, %r1;
	mov.u32 	%r49, %r5;
$L__BB1_4:
	ld.global.u32 	%r27, [%rd32+-8];
	mul.wide.s32 	%rd18, %r48, 4;
	add.s64 	%rd19, %rd1, %rd18;
	ld.global.u32 	%r28, [%rd19];
	mad.lo.s32 	%r29, %r28, %r27, %r51;
	st.global.u32 	[%rd5], %r29;
	ld.global.u32 	%r30, [%rd32+-4];
	mul.wide.s32 	%rd20, %r21, 4;
	add.s64 	%rd21, %rd19, %rd20;
	ld.global.u32 	%r31, [%rd21];
	mad.lo.s32 	%r32, %r31, %r30, %r29;
	st.global.u32 	[%rd5], %r32;
	ld.global.u32 	%r33, [%rd32];
	add.s64 	%rd22, %rd21, %rd20;
	ld.global.u32 	%r34, [%rd22];
	mad.lo.s32 	%r35, %r34, %r33, %r32;
	st.global.u32 	[%rd5], %r35;
	ld.global.u32 	%r36, [%rd32+4];
	add.s64 	%rd23, %rd22, %rd20;
	ld.global.u32 	%r37, [%rd23];
	mad.lo.s32 	%r51, %r37, %r36, %r35;
	st.global.u32 	[%rd5], %r51;
	add.s32 	%r49, %r49, 4;
	add.s32 	%r48, %r48, %r6;
	add.s64 	%rd32, %rd32, 16;
	setp.ne.s32 	%p3, %r49, 0;
	mov.u32 	%r52, %r4;
	@%p3 bra 	$L__BB1_4;
$L__BB1_5:
	setp.eq.s32 	%p4, %r3, 0;
	@%p4 bra 	$L__BB1_9;
	setp.eq.s32 	%p5, %r3, 1;
	add.s32 	%r38, %r52, %r8;
	mul.wide.u32 	%rd24, %r38, 4;
	add.s64 	%rd25, %rd2, %rd24;
	ld.global.u32 	%r39, [%rd25];
	mad.lo.s32 	%r40, %r52, %r21, %r1;
	mul.wide.s32 	%rd26, %r40, 4;
	add.s64 	%rd9, %rd1, %rd26;
	ld.global.u32 	%r41, [%rd9];
	mad.lo.s32 	%r17, %r41, %r39, %r51;
	st.global.u32 	[%rd5], %r17;
	@%p5 bra 	$L__BB1_9;
	setp.eq.s32 	%p6, %r3, 2;
	cvt.u64.u32 	%rd27, %r8;
	cvt.u64.u32 	%rd28, %r52;
	add.s64 	%rd29, %rd28, %rd27;
	shl.b64 	%rd30, %rd29, 2;
	add.s64 	%rd10, %rd2, %rd30;
	ld.global.u32 	%r42, [%rd10+4];
	add.s64 	%rd12, %rd9, %rd11;
	ld.global.u32 	%r43, [%rd12];
	mad.lo.s32 	%r18, %r43, %r42, %r17;
	st.global.u32 	[%rd5], %r18;
	@%p6 bra 	$L__BB1_9;
	ld.global.u32 	%r44, [%rd10+8];
	add.s64 	%rd31, %rd12, %rd11;
	ld.global.u32 	%r45, [%rd31];
	mad.lo.s32 	%r46, %r45, %r44, %r18;
	st.global.u32 	[%rd5], %r46;
$L__BB1_9:
	add.s32 	%r47, %r47, 1;
	setp.ne.s32 	%p7, %r47, %r20;
	@%p7 bra 	$L__BB1_2;
$L__BB1_10:
	ret;

}
	// .globl	_Z4mul3PiS_S_i
.visible .entry _Z4mul3PiS_S_i(
	.param .u64 .ptr .align 1 _Z4mul3PiS_S_i_param_0,
	.param .u64 .ptr .align 1 _Z4mul3PiS_S_i_param_1,
	.param .u64 .ptr .align 1 _Z4mul3PiS_S_i_param_2,
	.param .u32 _Z4mul3PiS_S_i_param_3
)
{
	.reg .pred 	%p<10>;
	.reg .b32 	%r<120>;
	.reg .b64 	%rd<65>;

	ld.param.u64 	%rd11, [_Z4mul3PiS_S_i_param_0];
	ld.param.u64 	%rd12, [_Z4mul3PiS_S_i_param_1];
	ld.param.u64 	%rd13, [_Z4mul3PiS_S_i_param_2];
	ld.param.u32 	%r44, [_Z4mul3PiS_S_i_param_3];
	cvta.to.global.u64 	%rd1, %rd12;
	cvta.to.global.u64 	%rd2, %rd11;
	cvta.to.global.u64 	%rd14, %rd13;
	mov.u32 	%r1, %ctaid.x;
	mov.u32 	%r2, %tid.x;
	mov.u32 	%r3, %ntid.x;
	mad.lo.s32 	%r45, %r1, %r3, %r2;
	mul.wide.u32 	%rd15, %r45, 4;
	add.s64 	%rd3, %rd14, %rd15;
	mov.b32 	%r46, 0;
	st.global.u32 	[%rd3], %r46;
	setp.lt.s32 	%p1, %r44, 1;
	@%p1 bra 	$L__BB2_12;
	mul.lo.s32 	%r4, %r44, %r1;
	and.b32  	%r5, %r44, 7;
	setp.lt.u32 	%p2, %r44, 8;
	mov.b32 	%r114, 0;
	mov.u32 	%r117, %r114;
	@%p2 bra 	$L__BB2_4;
	and.b32  	%r117, %r44, 2147483640;
	neg.s32 	%r112, %r117;
	add.s32 	%r111, %r2, %r3;
	shl.b32 	%r49, %r3, 1;
	add.s32 	%r110, %r2, %r49;
	mad.lo.s32 	%r109, %r3, 3, %r2;
	shl.b32 	%r50, %r3, 2;
	add.s32 	%r108, %r2, %r50;
	mad.lo.s32 	%r107, %r3, 5, %r2;
	mad.lo.s32 	%r106, %r3, 6, %r2;
	mad.lo.s32 	%r105, %r3, 7, %r2;
	mul.wide.u32 	%rd16, %r2, 4;
	add.s64 	%rd64, %rd1, %rd16;
	mul.wide.u32 	%rd5, %r3, 32;
	mul.wide.u32 	%rd17, %r4, 4;
	add.s64 	%rd18, %rd17, %rd2;
	add.s64 	%rd63, %rd18, 16;
	mov.b32 	%r114, 0;
$L__BB2_3:
	.pragma "nounroll";
	ld.global.u32 	%r51, [%rd63+-16];
	ld.global.u32 	%r52, [%rd64];
	mad.lo.s32 	%r53, %r52, %r51, %r114;
	st.global.u32 	[%rd3], %r53;
	ld.global.u32 	%r54, [%rd63+-12];
	mul.wide.u32 	%rd19, %r111, 4;
	add.s64 	%rd20, %rd1, %rd19;
	ld.global.u32 	%r55, [%rd20];
	mad.lo.s32 	%r56, %r55, %r54, %r53;
	st.global.u32 	[%rd3], %r56;
	ld.global.u32 	%r57, [%rd63+-8];
	mul.wide.u32 	%rd21, %r110, 4;
	add.s64 	%rd22, %rd1, %rd21;
	ld.global.u32 	%r58, [%rd22];
	mad.lo.s32 	%r59, %r58, %r57, %r56;
	st.global.u32 	[%rd3], %r59;
	ld.global.u32 	%r60, [%rd63+-4];
	mul.wide.u32 	%rd23, %r109, 4;
	add.s64 	%rd24, %rd1, %rd23;
	ld.global.u32 	%r61, [%rd24];
	mad.lo.s32 	%r62, %r61, %r60, %r59;
	st.global.u32 	[%rd3], %r62;
	ld.global.u32 	%r63, [%rd63];
	mul.wide.u32 	%rd25, %r108, 4;
	add.s64 	%rd26, %rd1, %rd25;
	ld.global.u32 	%r64, [%rd26];
	mad.lo.s32 	%r65, %r64, %r63, %r62;
	st.global.u32 	[%rd3], %r65;
	ld.global.u32 	%r66, [%rd63+4];
	mul.wide.u32 	%rd27, %r107, 4;
	add.s64 	%rd28, %rd1, %rd27;
	ld.global.u32 	%r67, [%rd28];
	mad.lo.s32 	%r68, %r67, %r66, %r65;
	st.global.u32 	[%rd3], %r68;
	ld.global.u32 	%r69, [%rd63+8];
	mul.wide.u32 	%rd29, %r106, 4;
	add.s64 	%rd30, %rd1, %rd29;
	ld.global.u32 	%r70, [%rd30];
	mad.lo.s32 	%r71, %r70, %r69, %r68;
	st.global.u32 	[%rd3], %r71;
	ld.global.u32 	%r72, [%rd63+12];
	mul.wide.u32 	%rd31, %r105, 4;
	add.s64 	%rd32, %rd1, %rd31;
	ld.global.u32 	%r73, [%rd32];
	mad.lo.s32 	%r114, %r73, %r72, %r71;
	st.global.u32 	[%rd3], %r114;
	add.s32 	%r112, %r112, 8;
	shl.b32 	%r74, %r3, 3;
	add.s32 	%r111, %r111, %r74;
	add.s32 	%r110, %r110, %r74;
	add.s32 	%r109, %r109, %r74;
	add.s32 	%r108, %r108, %r74;
	add.s32 	%r107, %r107, %r74;
	add.s32 	%r106, %r106, %r74;
	add.s32 	%r105, %r105, %r74;
	add.s64 	%rd64, %rd64, %rd5;
	add.s64 	%rd63, %rd63, 32;
	setp.ne.s32 	%p3, %r112, 0;
	@%p3 bra 	$L__BB2_3;
$L__BB2_4:
	setp.eq.s32 	%p4, %r5, 0;
	@%p4 bra 	$L__BB2_12;
	and.b32  	%r35, %r44, 3;
	setp.lt.u32 	%p5, %r5, 4;
	@%p5 bra 	$L__BB2_7;
	add.s32 	%r75, %r117, %r4;
	mul.wide.u32 	%rd33, %r75, 4;
	add.s64 	%rd34, %rd2, %rd33;
	ld.global.u32 	%r76, [%rd34];
	mad.lo.s32 	%r77, %r117, %r3, %r2;
	mul.wide.u32 	%rd35, %r77, 4;
	add.s64 	%rd36, %rd1, %rd35;
	ld.global.u32 	%r78, [%rd36];
	mad.lo.s32 	%r79, %r78, %r76, %r114;
	st.global.u32 	[%rd3], %r79;
	cvt.u64.u32 	%rd37, %r4;
	cvt.u64.u32 	%rd38, %r117;
	add.s64 	%rd39, %rd38, %rd37;
	shl.b64 	%rd40, %rd39, 2;
	add.s64 	%rd41, %rd2, %rd40;
	ld.global.u32 	%r80, [%rd41+4];
	add.s32 	%r81, %r77, %r3;
	mul.wide.u32 	%rd42, %r81, 4;
	add.s64 	%rd43, %rd1, %rd42;
	ld.global.u32 	%r82, [%rd43];
	mad.lo.s32 	%r83, %r82, %r80, %r79;
	st.global.u32 	[%rd3], %r83;
	ld.global.u32 	%r84, [%rd41+8];
	add.s32 	%r85, %r81, %r3;
	mul.wide.u32 	%rd44, %r85, 4;
	add.s64 	%rd45, %rd1, %rd44;
	ld.global.u32 	%r86, [%rd45];
	mad.lo.s32 	%r87, %r86, %r84, %r83;
	st.global.u32 	[%rd3], %r87;
	ld.global.u32 	%r88, [%rd41+12];
	add.s32 	%r89, %r85, %r3;
	mul.wide.u32 	%rd46, %r89, 4;
	add.s64 	%rd47, %rd1, %rd46;
	ld.global.u32 	%r90, [%rd47];
	mad.lo.s32 	%r114, %r90, %r88, %r87;
	st.global.u32 	[%rd3], %r114;
	add.s32 	%r117, %r117, 4;
$L__BB2_7:
	setp.eq.s32 	%p6, %r35, 0;
	@%p6 bra 	$L__BB2_12;
	setp.eq.s32 	%p7, %r35, 1;
	@%p7 bra 	$L__BB2_10;
	add.s32 	%r91, %r117, %r4;
	mul.wide.u32 	%rd48, %r91, 4;
	add.s64 	%rd49, %rd2, %rd48;
	ld.global.u32 	%r92, [%rd49];
	mad.lo.s32 	%r93, %r117, %r3, %r2;
	mul.wide.u32 	%rd50, %r93, 4;
	add.s64 	%rd51, %rd1, %rd50;
	ld.global.u32 	%r94, [%rd51];
	mad.lo.s32 	%r95, %r94, %r92, %r114;
	st.global.u32 	[%rd3], %r95;
	cvt.u64.u32 	%rd52, %r4;
	cvt.u64.u32 	%rd53, %r117;
	add.s64 	%rd54, %rd53, %rd52;
	shl.b64 	%rd55, %rd54, 2;
	add.s64 	%rd56, %rd2, %rd55;
	ld.global.u32 	%r96, [%rd56+4];
	add.s32 	%r97, %r93, %r3;
	mul.wide.u32 	%rd57, %r97, 4;
	add.s64 	%rd58, %rd1, %rd57;
	ld.global.u32 	%r98, [%rd58];
	mad.lo.s32 	%r114, %r98, %r96, %r95;
	st.global.u32 	[%rd3], %r114;
	add.s32 	%r117, %r117, 2;
$L__BB2_10:
	and.b32  	%r99, %r44, 1;
	setp.eq.b32 	%p8, %r99, 1;
	not.pred 	%p9, %p8;
	@%p9 bra 	$L__BB2_12;
	add.s32 	%r100, %r117, %r4;
	mul.wide.u32 	%rd59, %r100, 4;
	add.s64 	%rd60, %rd2, %rd59;
	ld.global.u32 	%r101, [%rd60];
	mad.lo.s32 	%r102, %r117, %r3, %r2;
	mul.wide.u32 	%rd61, %r102, 4;
	add.s64 	%rd62, %rd1, %rd61;
	ld.global.u32 	%r103, [%rd62];
	mad.lo.s32 	%r104, %r103, %r101, %r114;
	st.global.u32 	[%rd3], %r104;
$L__BB2_12:
	ret;

}


// ===== COMPILED SASS (sm_100) =====

	.target	sm_100

	.elftype	@"ET_EXEC"


//--------------------- .note.nv.tkinfo           --------------------------
	.section	.note.nv.tkinfo,"",@"SHT_NOTE"
	.sectionflags	@"SHF_NOTE_NV_TKINFO"
	.tkinfo
        /*0018*/ 	.word	0x00000002
        /*0030*/ 	.string	""
        /*0030*/ 	.string	"ptxas"
        /*0030*/ 	.string	"Cuda compilation tools, release 13.0, V13.0.88"
        /*0030*/ 	.string	"Build cuda_13.0.r13.0/compiler.36424714_0"
        /*0030*/ 	.string	"-arch sm_100 -m 64 "



//--------------------- .note.nv.cuinfo           --------------------------
	.section	.note.nv.cuinfo,"",@"SHT_NOTE"
	.sectionflags	@"SHF_NOTE_NV_CUINFO"
        /*0018*/ 	.short	0x0002
        /*001a*/ 	.short	0x0064
        /*001c*/ 	.short	0x0082
	.zero		2


//--------------------- .nv.info                  --------------------------
	.section	.nv.info,"",@"SHT_CUDA_INFO"
	.align	4


	//----- nvinfo : EIATTR_REGCOUNT
	.align		4
        /*0000*/ 	.byte	0x04, 0x2f
        /*0002*/ 	.short	(.L_1 - .L_0)
	.align		4
.L_0:
        /*0004*/ 	.word	index@(_Z4mul1PiS_S_ii)
        /*0008*/ 	.word	0x00000020


	//----- nvinfo : EIATTR_FRAME_SIZE
	.align		4
.L_1:
        /*000c*/ 	.byte	0x04, 0x11
        /*000e*/ 	.short	(.L_3 - .L_2)
	.align		4
.L_2:
        /*0010*/ 	.word	index@(_Z4mul1PiS_S_ii)
        /*0014*/ 	.word	0x00000000


	//----- nvinfo : EIATTR_REGCOUNT
	.align		4
.L_3:
        /*0018*/ 	.byte	0x04, 0x2f
        /*001a*/ 	.short	(.L_5 - .L_4)
	.align		4
.L_4:
        /*001c*/ 	.word	index@(_Z4mul2PiS_S_ii)
        /*0020*/ 	.word	0x00000018


	//----- nvinfo : EIATTR_FRAME_SIZE
	.align		4
.L_5:
        /*0024*/ 	.byte	0x04, 0x11
        /*0026*/ 	.short	(.L_7 - .L_6)
	.align		4
.L_6:
        /*0028*/ 	.word	index@(_Z4mul2PiS_S_ii)
        /*002c*/ 	.word	0x00000000


	//----- nvinfo : EIATTR_REGCOUNT
	.align		4
.L_7:
        /*0030*/ 	.byte	0x04, 0x2f
        /*0032*/ 	.short	(.L_9 - .L_8)
	.align		4
.L_8:
        /*0034*/ 	.word	index@(_Z4mul3PiS_S_i)
        /*0038*/ 	.word	0x00000020


	//----- nvinfo : EIATTR_FRAME_SIZE
	.align		4
.L_9:
        /*003c*/ 	.byte	0x04, 0x11
        /*003e*/ 	.short	(.L_11 - .L_10)
	.align		4
.L_10:
        /*0040*/ 	.word	index@(_Z4mul3PiS_S_i)
        /*0044*/ 	.word	0x00000000


	//----- nvinfo : EIATTR_MIN_STACK_SIZE
	.align		4
.L_11:
        /*0048*/ 	.byte	0x04, 0x12
        /*004a*/ 	.short	(.L_13 - .L_12)
	.align		4
.L_12:
        /*004c*/ 	.word	index@(_Z4mul3PiS_S_i)
        /*0050*/ 	.word	0x00000000


	//----- nvinfo : EIATTR_MIN_STACK_SIZE
	.align		4
.L_13:
        /*0054*/ 	.byte	0x04, 0x12
        /*0056*/ 	.short	(.L_15 - .L_14)
	.align		4
.L_14:
        /*0058*/ 	.word	index@(_Z4mul2PiS_S_ii)
        /*005c*/ 	.word	0x00000000


	//----- nvinfo : EIATTR_MIN_STACK_SIZE
	.align		4
.L_15:
        /*0060*/ 	.byte	0x04, 0x12
        /*0062*/ 	.short	(.L_17 - .L_16)
	.align		4
.L_16:
        /*0064*/ 	.word	index@(_Z4mul1PiS_S_ii)
        /*0068*/ 	.word	0x00000000
.L_17:


//--------------------- .nv.compat                --------------------------
	.section	.nv.compat,"",@"SHT_CUDA_COMPAT_INFO"
	.align	4
        /*0000*/ 	.byte	0x02, 0x09, 0x00, 0x00, 0x02, 0x02, 0x01, 0x00, 0x02, 0x05, 0x05, 0x00, 0x03, 0x07, 0x01, 0x01
        /*0010*/ 	.byte	0x02, 0x03, 0x00, 0x00, 0x02, 0x06, 0x01, 0x00, 0x04, 0x0b, 0x08, 0x00, 0x09, 0x00, 0x00, 0x00
        /*0020*/ 	.byte	0x00, 0x00, 0x00, 0x00


//--------------------- .nv.info._Z4mul3PiS_S_i   --------------------------
	.section	.nv.info._Z4mul3PiS_S_i,"",@"SHT_CUDA_INFO"
	.sectionflags	@""
	.align	4


	//----- nvinfo : EIATTR_CUDA_API_VERSION
	.align		4
        /*0000*/ 	.byte	0x04, 0x37
        /*0002*/ 	.short	(.L_19 - .L_18)
.L_18:
        /*0004*/ 	.word	0x00000082


	//----- nvinfo : EIATTR_KPARAM_INFO
	.align		4
.L_19:
        /*0008*/ 	.byte	0x04, 0x17
        /*000a*/ 	.short	(.L_21 - .L_20)
.L_20:
        /*000c*/ 	.word	0x00000000
        /*0010*/ 	.short	0x0003
        /*0012*/ 	.short	0x0018
        /*0014*/ 	.byte	0x00, 0xf0, 0x11, 0x00


	//----- nvinfo : EIATTR_KPARAM_INFO
	.align		4
.L_21:
        /*0018*/ 	.byte	0x04, 0x17
        /*001a*/ 	.short	(.L_23 - .L_22)
.L_22:
        /*001c*/ 	.word	0x00000000
        /*0020*/ 	.short	0x0002
        /*0022*/ 	.short	0x0010
        /*0024*/ 	.byte	0x00, 0xf5, 0x21, 0x00


	//----- nvinfo : EIATTR_KPARAM_INFO
	.align		4
.L_23:
        /*0028*/ 	.byte	0x04, 0x17
        /*002a*/ 	.short	(.L_25 - .L_24)
.L_24:
        /*002c*/ 	.word	0x00000000
        /*0030*/ 	.short	0x0001
        /*0032*/ 	.short	0x0008
        /*0034*/ 	.byte	0x00, 0xf5, 0x21, 0x00


	//----- nvinfo : EIATTR_KPARAM_INFO
	.align		4
.L_25:
        /*0038*/ 	.byte	0x04, 0x17
        /*003a*/ 	.short	(.L_27 - .L_26)
.L_26:
        /*003c*/ 	.word	0x00000000
        /*0040*/ 	.short	0x0000
        /*0042*/ 	.short	0x0000
        /*0044*/ 	.byte	0x00, 0xf5, 0x21, 0x00


	//----- nvinfo : EIATTR_SPARSE_MMA_MASK
	.align		4
.L_27:
        /*0048*/ 	.byte	0x03, 0x50
        /*004a*/ 	.short	0x0000


	//----- nvinfo : EIATTR_MAXREG_COUNT
	.align		4
        /*004c*/ 	.byte	0x03, 0x1b
        /*004e*/ 	.short	0x00ff


	//----- nvinfo : EIATTR_MERCURY_ISA_VERSION
	.align		4
        /*0050*/ 	.byte	0x03, 0x5f
        /*0052*/ 	.short	0x0101


	//----- nvinfo : EIATTR_VRC_CTA_INIT_COUNT
	.align		4
        /*0054*/ 	.byte	0x02, 0x4a
	.zero		1
	.zero		1


	//----- nvinfo : EIATTR_EXIT_INSTR_OFFSETS
	.align		4
        /*0058*/ 	.byte	0x04, 0x1c
        /*005a*/ 	.short	(.L_29 - .L_28)


	//   ....[0]....
.L_28:
        /*005c*/ 	.word	0x000000b0


	//   ....[1]....
        /*0060*/ 	.word	0x00000590


	//   ....[2]....
        /*0064*/ 	.word	0x00000800


	//   ....[3]....
        /*0068*/ 	.word	0x000009b0


	//   ....[4]....
        /*006c*/ 	.word	0x00000a60


	//----- nvinfo : EIATTR_CBANK_PARAM_SIZE
	.align		4
.L_29:
        /*0070*/ 	.byte	0x03, 0x19
        /*0072*/ 	.short	0x001c


	//----- nvinfo : EIATTR_PARAM_CBANK
	.align		4
        /*0074*/ 	.byte	0x04, 0x0a
        /*0076*/ 	.short	(.L_31 - .L_30)
	.align		4
.L_30:
        /*0078*/ 	.word	index@(.nv.constant0._Z4mul3PiS_S_i)
        /*007c*/ 	.short	0x0380
        /*007e*/ 	.short	0x001c


	//----- nvinfo : EIATTR_SW_WAR
	.align		4
.L_31:
        /*0080*/ 	.byte	0x04, 0x36
        /*0082*/ 	.short	(.L_33 - .L_32)
.L_32:
        /*0084*/ 	.word	0x00000008
.L_33:


//--------------------- .nv.info._Z4mul2PiS_S_ii  --------------------------
	.section	.nv.info._Z4mul2PiS_S_ii,"",@"SHT_CUDA_INFO"
	.sectionflags	@""
	.align	4


	//----- nvinfo : EIATTR_CUDA_API_VERSION
	.align		4
        /*0000*/ 	.byte	0x04, 0x37
        /*0002*/ 	.short	(.L_35 - .L_34)
.L_34:
        /*0004*/ 	.word	0x00000082


	//----- nvinfo : EIATTR_KPARAM_INFO
	.align		4
.L_35:
        /*0008*/ 	.byte	0x04, 0x17
        /*000a*/ 	.short	(.L_37 - .L_36)
.L_36:
        /*000c*/ 	.word	0x00000000
        /*0010*/ 	.short	0x0004
        /*0012*/ 	.short	0x001c
        /*0014*/ 	.byte	0x00, 0xf0, 0x11, 0x00


	//----- nvinfo : EIATTR_KPARAM_INFO
	.align		4
.L_37:
        /*0018*/ 	.byte	0x04, 0x17
        /*001a*/ 	.short	(.L_39 - .L_38)
.L_38:
        /*001c*/ 	.word	0x00000000
        /*0020*/ 	.short	0x0003
        /*0022*/ 	.short	0x0018
        /*0024*/ 	.byte	0x00, 0xf0, 0x11, 0x00


	//----- nvinfo : EIATTR_KPARAM_INFO
	.align		4
.L_39:
        /*0028*/ 	.byte	0x04, 0x17
        /*002a*/ 	.short	(.L_41 - .L_40)
.L_40:
        /*002c*/ 	.word	0x00000000
        /*0030*/ 	.short	0x0002
        /*0032*/ 	.short	0x0010
        /*0034*/ 	.byte	0x00, 0xf5, 0x21, 0x00


	//----- nvinfo : EIATTR_KPARAM_INFO
	.align		4
.L_41:
        /*0038*/ 	.byte	0x04, 0x17
        /*003a*/ 	.short	(.L_43 - .L_42)
.L_42:
        /*003c*/ 	.word	0x00000000
        /*0040*/ 	.short	0x0001
        /*0042*/ 	.short	0x0008
        /*0044*/ 	.byte	0x00, 0xf5, 0x21, 0x00


	//----- nvinfo : EIATTR_KPARAM_INFO
	.align		4
.L_43:
        /*0048*/ 	.byte	0x04, 0x17
        /*004a*/ 	.short	(.L_45 - .L_44)
.L_44:
        /*004c*/ 	.word	0x00000000
        /*0050*/ 	.short	0x0000
        /*0052*/ 	.short	0x0000
        /*0054*/ 	.byte	0x00, 0xf5, 0x21, 0x00


	//----- nvinfo : EIATTR_SPARSE_MMA_MASK
	.align		4
.L_45:
        /*0058*/ 	.byte	0x03, 0x50
        /*005a*/ 	.short	0x0000


	//----- nvinfo : EIATTR_MAXREG_COUNT
	.align		4
        /*005c*/ 	.byte	0x03, 0x1b
        /*005e*/ 	.short	0x00ff


	//----- nvinfo : EIATTR_MERCURY_ISA_VERSION
	.align		4
        /*0060*/ 	.byte	0x03, 0x5f
        /*0062*/ 	.short	0x0101


	//----- nvinfo : EIATTR_VRC_CTA_INIT_COUNT
	.align		4
        /*0064*/ 	.byte	0x02, 0x4a
	.zero		1
	.zero		1


	//----- nvinfo : EIATTR_EXIT_INSTR_OFFSETS
	.align		4
        /*0068*/ 	.byte	0x04, 0x1c
        /*006a*/ 	.short	(.L_47 - .L_46)


	//   ....[0]....
.L_46:
        /*006c*/ 	.word	0x00000030


	//   ....[1]....
        /*0070*/ 	.word	0x00000fa0


	//----- nvinfo : EIATTR_CBANK_PARAM_SIZE
	.align		4
.L_47:
        /*0074*/ 	.byte	0x03, 0x19
        /*0076*/ 	.short	0x0020


	//----- nvinfo : EIATTR_PARAM_CBANK
	.align		4
        /*0078*/ 	.byte	0x04, 0x0a
        /*007a*/ 	.short	(.L_49 - .L_48)
	.align		4
.L_48:
        /*007c*/ 	.word	index@(.nv.constant0._Z4mul2PiS_S_ii)
        /*0080*/ 	.short	0x0380
        /*0082*/ 	.short	0x0020


	//----- nvinfo : EIATTR_SW_WAR
	.align		4
.L_49:
        /*0084*/ 	.byte	0x04, 0x36
        /*0086*/ 	.short	(.L_51 - .L_50)
.L_50:
        /*0088*/ 	.word	0x00000008
.L_51:


//--------------------- .nv.info._Z4mul1PiS_S_ii  --------------------------
	.section	.nv.info._Z4mul1PiS_S_ii,"",@"SHT_CUDA_INFO"
	.sectionflags	@""
	.align	4


	//----- nvinfo : EIATTR_CUDA_API_VERSION
	.align		4
        /*0000*/ 	.byte	0x04, 0x37
        /*0002*/ 	.short	(.L_53 - .L_52)
.L_52:
        /*0004*/ 	.word	0x00000082


	//----- nvinfo : EIATTR_KPARAM_INFO
	.align		4
.L_53:
        /*0008*/ 	.byte	0x04, 0x17
        /*000a*/ 	.short	(.L_55 - .L_54)
.L_54:
        /*000c*/ 	.word	0x00000000
        /*0010*/ 	.short	0x0004
        /*0012*/ 	.short	0x001c
        /*0014*/ 	.byte	0x00, 0xf0, 0x11, 0x00


	//----- nvinfo : EIATTR_KPARAM_INFO
	.align		4
.L_55:
        /*0018*/ 	.byte	0x04, 0x17
        /*001a*/ 	.short	(.L_57 - .L_56)
.L_56:
        /*001c*/ 	.word	0x00000000
        /*0020*/ 	.short	0x0003
        /*0022*/ 	.short	0x0018
        /*0024*/ 	.byte	0x00, 0xf0, 0x11, 0x00


	//----- nvinfo : EIATTR_KPARAM_INFO
	.align		4
.L_57:
        /*0028*/ 	.byte	0x04, 0x17
        /*002a*/ 	.short	(.L_59 - .L_58)
.L_58:
        /*002c*/ 	.word	0x00000000
        /*0030*/ 	.short	0x0002
        /*0032*/ 	.short	0x0010
        /*0034*/ 	.byte	0x00, 0xf5, 0x21, 0x00


	//----- nvinfo : EIATTR_KPARAM_INFO
	.align		4
.L_59:
        /*0038*/ 	.byte	0x04, 0x17
        /*003a*/ 	.short	(.L_61 - .L_60)
.L_60:
        /*003c*/ 	.word	0x00000000
        /*0040*/ 	.short	0x0001
        /*0042*/ 	.short	0x0008
        /*0044*/ 	.byte	0x00, 0xf5, 0x21, 0x00


	//----- nvinfo : EIATTR_KPARAM_INFO
	.align		4
.L_61:
        /*0048*/ 	.byte	0x04, 0x17
        /*004a*/ 	.short	(.L_63 - .L_62)
.L_62:
        /*004c*/ 	.word	0x00000000
        /*0050*/ 	.short	0x0000
        /*0052*/ 	.short	0x0000
        /*0054*/ 	.byte	0x00, 0xf5, 0x21, 0x00


	//----- nvinfo : EIATTR_SPARSE_MMA_MASK
	.align		4
.L_63:
        /*0058*/ 	.byte	0x03, 0x50
        /*005a*/ 	.short	0x0000


	//----- nvinfo : EIATTR_MAXREG_COUNT
	.align		4
        /*005c*/ 	.byte	0x03, 0x1b
        /*005e*/ 	.short	0x00ff


	//----- nvinfo : EIATTR_MERCURY_ISA_VERSION
	.align		4
        /*0060*/ 	.byte	0x03, 0x5f
        /*0062*/ 	.short	0x0101


	//----- nvinfo : EIATTR_VRC_CTA_INIT_COUNT
	.align		4
        /*0064*/ 	.byte	0x02, 0x4a
	.zero		1
	.zero		1


	//----- nvinfo : EIATTR_EXIT_INSTR_OFFSETS
	.align		4
        /*0068*/ 	.byte	0x04, 0x1c
        /*006a*/ 	.short	(.L_65 - .L_64)


	//   ....[0]....
.L_64:
        /*006c*/ 	.word	0x00000030


	//   ....[1]....
        /*0070*/ 	.word	0x00000b70


	//   ....[2]....
        /*0074*/ 	.word	0x00000ce0


	//   ....[3]....
        /*0078*/ 	.word	0x00000e00


	//   ....[4]....
        /*007c*/ 	.word	0x00000f00


	//   ....[5]....
        /*0080*/ 	.word	0x00000f50


	//----- nvinfo : EIATTR_CBANK_PARAM_SIZE
	.align		4
.L_65:
        /*0084*/ 	.byte	0x03, 0x19
        /*0086*/ 	.short	0x0020


	//----- nvinfo : EIATTR_PARAM_CBANK
	.align		4
        /*0088*/ 	.byte	0x04, 0x0a
        /*008a*/ 	.short	(.L_67 - .L_66)
	.align		4
.L_66:
        /*008c*/ 	.word	index@(.nv.constant0._Z4mul1PiS_S_ii)
        /*0090*/ 	.short	0x0380
        /*0092*/ 	.short	0x0020


	//----- nvinfo : EIATTR_SW_WAR
	.align		4
.L_67:
        /*0094*/ 	.byte	0x04, 0x36
        /*0096*/ 	.short	(.L_69 - .L_68)
.L_68:
        /*0098*/ 	.word	0x00000008
.L_69:


//--------------------- .nv.callgraph             --------------------------
	.section	.nv.callgraph,"",@"SHT_CUDA_CALLGRAPH"
	.align	4
	.sectionentsize	8
	.align		4
        /*0000*/ 	.word	0x00000000
	.align		4
        /*0004*/ 	.word	0xffffffff
	.align		4
        /*0008*/ 	.word	0x00000000
	.align		4
        /*000c*/ 	.word	0xfffffffe
	.align		4
        /*0010*/ 	.word	0x00000000
	.align		4
        /*0014*/ 	.word	0xfffffffd
	.align		4
        /*0018*/ 	.word	0x00000000
	.align		4
        /*001c*/ 	.word	0xfffffffc


//--------------------- .text._Z4mul3PiS_S_i      --------------------------
	.section	.text._Z4mul3PiS_S_i,"ax",@progbits
	.align	128
        .global         _Z4mul3PiS_S_i
        .type           _Z4mul3PiS_S_i,@function
        .size           _Z4mul3PiS_S_i,(.L_x_25 - _Z4mul3PiS_S_i)
        .other          _Z4mul3PiS_S_i,@"STO_CUDA_ENTRY STV_DEFAULT"
_Z4mul3PiS_S_i:
.text._Z4mul3PiS_S_i:
[----:B------:R-:W-:Y:S01]  /*0000*/  LDC R1, c[0x0][0x37c] ;  /* 0x0000df00ff017b82 */ /* 0x000fe20000000800 */
[----:B------:R-:W0:Y:S07]  /*0010*/  S2R R0, SR_TID.X ;  /* 0x0000000000007919 */ /* 0x000e2e0000002100 */
[----:B------:R-:W1:Y:S01]  /*0020*/  LDC R2, c[0x0][0x398] ;  /* 0x0000e600ff027b82 */ /* 0x000e620000000800 */
[----:B------:R-:W2:Y:S07]  /*0030*/  LDCU.64 UR4, c[0x0][0x358] ;  /* 0x00006b00ff0477ac */ /* 0x000eae0008000a00 */
[----:B------:R-:W0:Y:S08]  /*0040*/  S2UR UR6, SR_CTAID.X ;  /* 0x00000000000679c3 */ /* 0x000e300000002500 */
[----:B------:R-:W0:Y:S08]  /*0050*/  LDC R3, c[0x0][0x360] ;  /* 0x0000d800ff037b82 */ /* 0x000e300000000800 */
[----:B------:R-:W3:Y:S01]  /*0060*/  LDC.64 R12, c[0x0][0x390] ;  /* 0x0000e400ff0c7b82 */ /* 0x000ee20000000a00 */
[----:B-1----:R-:W-:Y:S01]  /*0070*/  ISETP.GE.AND P0, PT, R2, 0x1, PT ;  /* 0x000000010200780c */ /* 0x002fe20003f06270 */
[----:B0-----:R-:W-:-:S04]  /*0080*/  IMAD R5, R3, UR6, R0 ;  /* 0x0000000603057c24 */ /* 0x001fc8000f8e0200 */
[----:B---3--:R-:W-:-:S05]  /*0090*/  IMAD.WIDE.U32 R12, R5, 0x4, R12 ;  /* 0x00000004050c7825 */ /* 0x008fca00078e000c */
[----:B--2---:R0:W-:Y:S03]  /*00a0*/  STG.E desc[UR4][R12.64], RZ ;  /* 0x000000ff0c007986 */ /* 0x0041e6000c101904 */
[----:B------:R-:W-:Y:S05]  /*00b0*/  @!P0 EXIT ;  /* 0x000000000000894d */ /* 0x000fea0003800000 */
[C---:B------:R-:W-:Y:S01]  /*00c0*/  ISETP.GE.U32.AND P1, PT, R2.reuse, 0x8, PT ;  /* 0x000000080200780c */ /* 0x040fe20003f26070 */
[C---:B------:R-:W-:Y:S01]  /*00d0*/  IMAD R5, R2.reuse, UR6, RZ ;  /* 0x0000000602057c24 */ /* 0x040fe2000f8e02ff */
[----:B------:R-:W-:Y:S01]  /*00e0*/  LOP3.LUT R4, R2, 0x7, RZ, 0xc0, !PT ;  /* 0x0000000702047812 */ /* 0x000fe200078ec0ff */
[----:B------:R-:W-:Y:S01]  /*00f0*/  HFMA2 R21, -RZ, RZ, 0, 0 ;  /* 0x00000000ff157431 */ /* 0x000fe200000001ff */
[----:B------:R-:W-:Y:S02]  /*0100*/  MOV R6, RZ ;  /* 0x000000ff00067202 */ /* 0x000fe40000000f00 */
[----:B------:R-:W-:-:S07]  /*0110*/  ISETP.NE.AND P0, PT, R4, RZ, PT ;  /* 0x000000ff0400720c */ /* 0x000fce0003f05270 */
[----:B------:R-:W-:Y:S06]  /*0120*/  @!P1 BRA `(.L_x_0) ;  /* 0x0000000400189947 */ /* 0x000fec0003800000 */
[----:B------:R-:W1:Y:S01]  /*0130*/  LDC.64 R6, c[0x0][0x380] ;  /* 0x0000e000ff067b82 */ /* 0x000e620000000a00 */
[----:B------:R-:W-:Y:S01]  /*0140*/  IADD3 R8, PT, PT, R0, R3, RZ ;  /* 0x0000000300087210 */ /* 0x000fe20007ffe0ff */
[C-C-:B------:R-:W-:Y:S01]  /*0150*/  IMAD R9, R3.reuse, 0x3, R0.reuse ;  /* 0x0000000303097824 */ /* 0x140fe200078e0200 */
[CC--:B------:R-:W-:Y:S01]  /*0160*/  LEA R10, R3.reuse, R0.reuse, 0x1 ;  /* 0x00000000030a7211 */ /* 0x0c0fe200078e08ff */
[C-C-:B------:R-:W-:Y:S01]  /*0170*/  IMAD R26, R3.reuse, 0x5, R0.reuse ;  /* 0x00000005031a7824 */ /* 0x140fe200078e0200 */
[C---:B------:R-:W-:Y:S01]  /*0180*/  LEA R11, R3.reuse, R0, 0x2 ;  /* 0x00000000030b7211 */ /* 0x040fe200078e10ff */
[C-C-:B------:R-:W-:Y:S01]  /*0190*/  IMAD R27, R3.reuse, 0x6, R0.reuse ;  /* 0x00000006031b7824 */ /* 0x140fe200078e0200 */
[----:B------:R-:W-:Y:S01]  /*01a0*/  MOV R21, RZ ;  /* 0x000000ff00157202 */ /* 0x000fe20000000f00 */
[----:B------:R-:W2:Y:S01]  /*01b0*/  LDC.64 R16, c[0x0][0x388] ;  /* 0x0000e200ff107b82 */ /* 0x000ea20000000a00 */
[----:B------:R-:W-:Y:S02]  /*01c0*/  IMAD R28, R3, 0x7, R0 ;  /* 0x00000007031c7824 */ /* 0x000fe400078e0200 */
[----:B-1----:R-:W-:-:S03]  /*01d0*/  IMAD.WIDE.U32 R6, R5, 0x4, R6 ;  /* 0x0000000405067825 */ /* 0x002fc600078e0006 */
[----:B------:R-:W-:Y:S02]  /*01e0*/  IADD3 R29, P1, PT, R6, 0x10, RZ ;  /* 0x00000010061d7810 */ /* 0x000fe40007f3e0ff */
[----:B------:R-:W-:Y:S01]  /*01f0*/  LOP3.LUT R6, R2, 0x7ffffff8, RZ, 0xc0, !PT ;  /* 0x7ffffff802067812 */ /* 0x000fe200078ec0ff */
[----:B--2---:R-:W-:Y:S01]  /*0200*/  IMAD.WIDE.U32 R18, R0, 0x4, R16 ;  /* 0x0000000400127825 */ /* 0x004fe200078e0010 */
[----:B------:R-:W-:Y:S02]  /*0210*/  IADD3.X R20, PT, PT, RZ, R7, RZ, P1, !PT ;  /* 0x00000007ff147210 */ /* 0x000fe40000ffe4ff */
[----:B------:R-:W-:-:S07]  /*0220*/  IADD3 R7, PT, PT, -R6, RZ, RZ ;  /* 0x000000ff06077210 */ /* 0x000fce0007ffe1ff */
.L_x_1:
[----:B------:R-:W-:Y:S01]  /*0230*/  MOV R14, R29 ;  /* 0x0000001d000e7202 */ /* 0x000fe20000000f00 */
[----:B------:R-:W2:Y:S01]  /*0240*/  LDG.E R22, desc[UR4][R18.64] ;  /* 0x0000000412167981 */ /* 0x000ea2000c1e1900 */
[----:B------:R-:W-:-:S05]  /*0250*/  MOV R15, R20 ;  /* 0x00000014000f7202 */ /* 0x000fca0000000f00 */
[----:B------:R-:W2:Y:S01]  /*0260*/  LDG.E R20, desc[UR4][R14.64+-0x10] ;  /* 0xfffff0040e147981 */ /* 0x000ea2000c1e1900 */
[----:B------:R-:W-:-:S04]  /*0270*/  IMAD.WIDE.U32 R24, R8, 0x4, R16 ;  /* 0x0000000408187825 */ /* 0x000fc800078e0010 */
[----:B--2---:R-:W-:-:S05]  /*0280*/  IMAD R29, R20, R22, R21 ;  /* 0x00000016141d7224 */ /* 0x004fca00078e0215 */
[----:B-1----:R1:W-:Y:S04]  /*0290*/  STG.E desc[UR4][R12.64], R29 ;  /* 0x0000001d0c007986 */ /* 0x0023e8000c101904 */
[----:B------:R-:W1:Y:S04]  /*02a0*/  LDG.E R24, desc[UR4][R24.64] ;  /* 0x0000000418187981 */ /* 0x000e68000c1e1900 */
[----:B------:R-:W1:Y:S02]  /*02b0*/  LDG.E R20, desc[UR4][R14.64+-0xc] ;  /* 0xfffff4040e147981 */ /* 0x000e64000c1e1900 */
[----:B-1----:R-:W-:-:S02]  /*02c0*/  IMAD R29, R20, R24, R29 ;  /* 0x00000018141d7224 */ /* 0x002fc400078e021d */
[----:B------:R-:W-:-:S03]  /*02d0*/  IMAD.WIDE.U32 R20, R10, 0x4, R16 ;  /* 0x000000040a147825 */ /* 0x000fc600078e0010 */
[----:B------:R1:W-:Y:S04]  /*02e0*/  STG.E desc[UR4][R12.64], R29 ;  /* 0x0000001d0c007986 */ /* 0x0003e8000c101904 */
[----:B------:R-:W2:Y:S04]  /*02f0*/  LDG.E R20, desc[UR4][R20.64] ;  /* 0x0000000414147981 */ /* 0x000ea8000c1e1900 */
[----:B------:R-:W2:Y:S02]  /*0300*/  LDG.E R22, desc[UR4][R14.64+-0x8] ;  /* 0xfffff8040e167981 */ /* 0x000ea4000c1e1900 */
[----:B--2---:R-:W-:-:S02]  /*0310*/  IMAD R21, R22, R20, R29 ;  /* 0x0000001416157224 */ /* 0x004fc400078e021d */
[----:B------:R-:W-:-:S03]  /*0320*/  IMAD.WIDE.U32 R22, R9, 0x4, R16 ;  /* 0x0000000409167825 */ /* 0x000fc600078e0010 */
[----:B------:R-:W-:Y:S04]  /*0330*/  STG.E desc[UR4][R12.64], R21 ;  /* 0x000000150c007986 */ /* 0x000fe8000c101904 */
[----:B------:R-:W1:Y:S04]  /*0340*/  LDG.E R22, desc[UR4][R22.64] ;  /* 0x0000000416167981 */ /* 0x000e68000c1e1900 */
[----:B------:R-:W1:Y:S02]  /*0350*/  LDG.E R24, desc[UR4][R14.64+-0x4] ;  /* 0xfffffc040e187981 */ /* 0x000e64000c1e1900 */
[----:B-1----:R-:W-:-:S02]  /*0360*/  IMAD R29, R24, R22, R21 ;  /* 0x00000016181d7224 */ /* 0x002fc400078e0215 */
[----:B------:R-:W-:-:S03]  /*0370*/  IMAD.WIDE.U32 R24, R11, 0x4, R16 ;  /* 0x000000040b187825 */ /* 0x000fc600078e0010 */
[----:B------:R1:W-:Y:S04]  /*0380*/  STG.E desc[UR4][R12.64], R29 ;  /* 0x0000001d0c007986 */ /* 0x0003e8000c101904 */
        /* <DEDUP_REMOVED lines=9> */
[----:B------:R2:W-:Y:S04]  /*0420*/  STG.E desc[UR4][R12.64], R20 ;  /* 0x000000140c007986 */ /* 0x0005e8000c101904 */
[----:B------:R-:W3:Y:S04]  /*0430*/  LDG.E R22, desc[UR4][R22.64] ;  /* 0x0000000416167981 */ /* 0x000ee8000c1e1900 */
[----:B------:R-:W3:Y:S01]  /*0440*/  LDG.E R25, desc[UR4][R14.64+0x8] ;  /* 0x000008040e197981 */ /* 0x000ee2000c1e1900 */
[----:B-1----:R-:W-:Y:S02]  /*0450*/  IADD3 R29, P1, PT, R14, 0x20, RZ ;  /* 0x000000200e1d7810 */ /* 0x002fe40007f3e0ff */
[----:B------:R-:W-:Y:S01]  /*0460*/  IADD3 R7, PT, PT, R7, 0x8, RZ ;  /* 0x0000000807077810 */ /* 0x000fe20007ffe0ff */
[----:B---3--:R-:W-:-:S02]  /*0470*/  IMAD R23, R25, R22, R20 ;  /* 0x0000001619177224 */ /* 0x008fc400078e0214 */
[----:B------:R-:W-:-:S03]  /*0480*/  IMAD.WIDE.U32 R24, R28, 0x4, R16 ;  /* 0x000000041c187825 */ /* 0x000fc600078e0010 */
[----:B------:R1:W-:Y:S04]  /*0490*/  STG.E desc[UR4][R12.64], R23 ;  /* 0x000000170c007986 */ /* 0x0003e8000c101904 */
[----:B------:R-:W3:Y:S04]  /*04a0*/  LDG.E R24, desc[UR4][R24.64] ;  /* 0x0000000418187981 */ /* 0x000ee8000c1e1900 */
[----:B------:R-:W3:Y:S01]  /*04b0*/  LDG.E R21, desc[UR4][R14.64+0xc] ;  /* 0x00000c040e157981 */ /* 0x000ee2000c1e1900 */
[----:B--2---:R-:W-:Y:S02]  /*04c0*/  IADD3.X R20, PT, PT, RZ, R15, RZ, P1, !PT ;  /* 0x0000000fff147210 */ /* 0x004fe40000ffe4ff */
[----:B------:R-:W-:Y:S01]  /*04d0*/  ISETP.NE.AND P1, PT, R7, RZ, PT ;  /* 0x000000ff0700720c */ /* 0x000fe20003f25270 */
[C---:B------:R-:W-:Y:S01]  /*04e0*/  IMAD R9, R3.reuse, 0x8, R9 ;  /* 0x0000000803097824 */ /* 0x040fe200078e0209 */
[C---:B------:R-:W-:Y:S01]  /*04f0*/  LEA R8, R3.reuse, R8, 0x3 ;  /* 0x0000000803087211 */ /* 0x040fe200078e18ff */
[C---:B------:R-:W-:Y:S01]  /*0500*/  IMAD.WIDE.U32 R18, R3.reuse, 0x20, R18 ;  /* 0x0000002003127825 */ /* 0x040fe200078e0012 */
[----:B------:R-:W-:-:S02]  /*0510*/  LEA R10, R3, R10, 0x3 ;  /* 0x0000000a030a7211 */ /* 0x000fc400078e18ff */
[C---:B------:R-:W-:Y:S02]  /*0520*/  LEA R11, R3.reuse, R11, 0x3 ;  /* 0x0000000b030b7211 */ /* 0x040fe400078e18ff */
[C---:B------:R-:W-:Y:S02]  /*0530*/  LEA R26, R3.reuse, R26, 0x3 ;  /* 0x0000001a031a7211 */ /* 0x040fe400078e18ff */
[C---:B------:R-:W-:Y:S02]  /*0540*/  LEA R27, R3.reuse, R27, 0x3 ;  /* 0x0000001b031b7211 */ /* 0x040fe400078e18ff */
[----:B------:R-:W-:Y:S01]  /*0550*/  LEA R28, R3, R28, 0x3 ;  /* 0x0000001c031c7211 */ /* 0x000fe200078e18ff */
[----:B---3--:R-:W-:-:S05]  /*0560*/  IMAD R21, R21, R24, R23 ;  /* 0x0000001815157224 */ /* 0x008fca00078e0217 */
[----:B------:R1:W-:Y:S01]  /*0570*/  STG.E desc[UR4][R12.64], R21 ;  /* 0x000000150c007986 */ /* 0x0003e2000c101904 */
[----:B------:R-:W-:Y:S05]  /*0580*/  @P1 BRA `(.L_x_1) ;  /* 0xfffffffc00281947 */ /* 0x000fea000383ffff */
.L_x_0:
[----:B------:R-:W-:Y:S05]  /*0590*/  @!P0 EXIT ;  /* 0x000000000000894d */ /* 0x000fea0003800000 */
[----:B------:R-:W-:Y:S02]  /*05a0*/  ISETP.GE.U32.AND P1, PT, R4, 0x4, PT ;  /* 0x000000040400780c */ /* 0x000fe40003f26070 */
[----:B------:R-:W-:-:S04]  /*05b0*/  LOP3.LUT R20, R2, 0x3, RZ, 0xc0, !PT ;  /* 0x0000000302147812 */ /* 0x000fc800078ec0ff */
[----:B------:R-:W-:-:S07]  /*05c0*/  ISETP.NE.AND P0, PT, R20, RZ, PT ;  /* 0x000000ff1400720c */ /* 0x000fce0003f05270 */
[----:B------:R-:W-:Y:S06]  /*05d0*/  @!P1 BRA `(.L_x_2) ;  /* 0x0000000000889947 */ /* 0x000fec0003800000 */
[----:B------:R-:W2:Y:S01]  /*05e0*/  LDC.64 R14, c[0x0][0x380] ;  /* 0x0000e000ff0e7b82 */ /* 0x000ea20000000a00 */
[----:B------:R-:W-:Y:S01]  /*05f0*/  IADD3 R7, PT, PT, R5, R6, RZ ;  /* 0x0000000605077210 */ /* 0x000fe20007ffe0ff */
[----:B------:R-:W-:-:S06]  /*0600*/  IMAD R4, R6, R3, R0 ;  /* 0x0000000306047224 */ /* 0x000fcc00078e0200 */
[----:B------:R-:W3:Y:S08]  /*0610*/  LDC.64 R8, c[0x0][0x388] ;  /* 0x0000e200ff087b82 */ /* 0x000ef00000000a00 */
[----:B------:R-:W4:Y:S01]  /*0620*/  LDC.64 R10, c[0x0][0x380] ;  /* 0x0000e000ff0a7b82 */ /* 0x000f220000000a00 */
[----:B--2---:R-:W-:-:S06]  /*0630*/  IMAD.WIDE.U32 R14, R7, 0x4, R14 ;  /* 0x00000004070e7825 */ /* 0x004fcc00078e000e */
[----:B------:R-:W1:Y:S01]  /*0640*/  LDG.E R14, desc[UR4][R14.64] ;  /* 0x000000040e0e7981 */ /* 0x000e62000c1e1900 */
[----:B---3--:R-:W-:-:S06]  /*0650*/  IMAD.WIDE.U32 R16, R4, 0x4, R8 ;  /* 0x0000000404107825 */ /* 0x008fcc00078e0008 */
[----:B------:R-:W1:Y:S01]  /*0660*/  LDG.E R16, desc[UR4][R16.64] ;  /* 0x0000000410107981 */ /* 0x000e62000c1e1900 */
[----:B------:R-:W-:Y:S02]  /*0670*/  IADD3 R18, P1, PT, R5, R6, RZ ;  /* 0x0000000605127210 */ /* 0x000fe40007f3e0ff */
[----:B------:R-:W-:Y:S02]  /*0680*/  IADD3 R7, PT, PT, R4, R3, RZ ;  /* 0x0000000304077210 */ /* 0x000fe40007ffe0ff */
[----:B------:R-:W-:Y:S02]  /*0690*/  IADD3.X R19, PT, PT, RZ, RZ, RZ, P1, !PT ;  /* 0x000000ffff137210 */ /* 0x000fe40000ffe4ff */
[----:B----4-:R-:W-:-:S04]  /*06a0*/  LEA R10, P1, R18, R10, 0x2 ;  /* 0x0000000a120a7211 */ /* 0x010fc800078210ff */
[----:B------:R-:W-:Y:S01]  /*06b0*/  LEA.HI.X R11, R18, R11, R19, 0x2, P1 ;  /* 0x0000000b120b7211 */ /* 0x000fe200008f1413 */
[----:B------:R-:W-:-:S04]  /*06c0*/  IMAD.WIDE.U32 R18, R7, 0x4, R8 ;  /* 0x0000000407127825 */ /* 0x000fc800078e0008 */
[----:B-1----:R-:W-:-:S05]  /*06d0*/  IMAD R21, R14, R16, R21 ;  /* 0x000000100e157224 */ /* 0x002fca00078e0215 */
[----:B------:R1:W-:Y:S04]  /*06e0*/  STG.E desc[UR4][R12.64], R21 ;  /* 0x000000150c007986 */ /* 0x0003e8000c101904 */
[----:B------:R-:W2:Y:S04]  /*06f0*/  LDG.E R18, desc[UR4][R18.64] ;  /* 0x0000000412127981 */ /* 0x000ea8000c1e1900 */
[----:B------:R-:W2:Y:S01]  /*0700*/  LDG.E R4, desc[UR4][R10.64+0x4] ;  /* 0x000004040a047981 */ /* 0x000ea2000c1e1900 */
[----:B------:R-:W-:-:S04]  /*0710*/  IMAD.IADD R16, R7, 0x1, R3 ;  /* 0x0000000107107824 */ /* 0x000fc800078e0203 */
[----:B------:R-:W-:-:S04]  /*0720*/  IMAD.WIDE.U32 R14, R16, 0x4, R8 ;  /* 0x00000004100e7825 */ /* 0x000fc800078e0008 */
[----:B--2---:R-:W-:-:S05]  /*0730*/  IMAD R7, R4, R18, R21 ;  /* 0x0000001204077224 */ /* 0x004fca00078e0215 */
[----:B------:R2:W-:Y:S04]  /*0740*/  STG.E desc[UR4][R12.64], R7 ;  /* 0x000000070c007986 */ /* 0x0005e8000c101904 */
[----:B------:R-:W3:Y:S04]  /*0750*/  LDG.E R14, desc[UR4][R14.64] ;  /* 0x000000040e0e7981 */ /* 0x000ee8000c1e1900 */
[----:B------:R-:W3:Y:S01]  /*0760*/  LDG.E R4, desc[UR4][R10.64+0x8] ;  /* 0x000008040a047981 */ /* 0x000ee2000c1e1900 */
[----:B------:R-:W-:-:S05]  /*0770*/  IADD3 R23, PT, PT, R16, R3, RZ ;  /* 0x0000000310177210 */ /* 0x000fca0007ffe0ff */
[----:B------:R-:W-:-:S04]  /*0780*/  IMAD.WIDE.U32 R8, R23, 0x4, R8 ;  /* 0x0000000417087825 */ /* 0x000fc800078e0008 */
[----:B---3--:R-:W-:-:S05]  /*0790*/  IMAD R17, R4, R14, R7 ;  /* 0x0000000e04117224 */ /* 0x008fca00078e0207 */
[----:B------:R2:W-:Y:S04]  /*07a0*/  STG.E desc[UR4][R12.64], R17 ;  /* 0x000000110c007986 */ /* 0x0005e8000c101904 */
[----:B------:R-:W1:Y:S04]  /*07b0*/  LDG.E R4, desc[UR4][R10.64+0xc] ;  /* 0x00000c040a047981 */ /* 0x000e68000c1e1900 */
[----:B------:R-:W1:Y:S01]  /*07c0*/  LDG.E R8, desc[UR4][R8.64] ;  /* 0x0000000408087981 */ /* 0x000e62000c1e1900 */
[----:B------:R-:W-:Y:S01]  /*07d0*/  IADD3 R6, PT, PT, R6, 0x4, RZ ;  /* 0x0000000406067810 */ /* 0x000fe20007ffe0ff */
[----:B-1----:R-:W-:-:S05]  /*07e0*/  IMAD R21, R4, R8, R17 ;  /* 0x0000000804157224 */ /* 0x002fca00078e0211 */
[----:B------:R2:W-:Y:S02]  /*07f0*/  STG.E desc[UR4][R12.64], R21 ;  /* 0x000000150c007986 */ /* 0x0005e4000c101904 */
.L_x_2:
[----:B------:R-:W-:Y:S05]  /*0800*/  @!P0 EXIT ;  /* 0x000000000000894d */ /* 0x000fea0003800000 */
[----:B------:R-:W-:Y:S02]  /*0810*/  ISETP.NE.AND P1, PT, R20, 0x1, PT ;  /* 0x000000011400780c */ /* 0x000fe40003f25270 */
[----:B------:R-:W-:-:S04]  /*0820*/  LOP3.LUT R2, R2, 0x1, RZ, 0xc0, !PT ;  /* 0x0000000102027812 */ /* 0x000fc800078ec0ff */
[----:B------:R-:W-:-:S07]  /*0830*/  ISETP.NE.U32.AND P0, PT, R2, 0x1, PT ;  /* 0x000000010200780c */ /* 0x000fce0003f05070 */
[----:B------:R-:W-:Y:S06]  /*0840*/  @!P1 BRA `(.L_x_3) ;  /* 0x0000000000589947 */ /* 0x000fec0003800000 */
[----:B------:R-:W3:Y:S01]  /*0850*/  LDC.64 R10, c[0x0][0x380] ;  /* 0x0000e000ff0a7b82 */ /* 0x000ee20000000a00 */
[----:B------:R-:W-:Y:S01]  /*0860*/  IADD3 R15, PT, PT, R5, R6, RZ ;  /* 0x00000006050f7210 */ /* 0x000fe20007ffe0ff */
[----:B------:R-:W-:-:S06]  /*0870*/  IMAD R2, R6, R3, R0 ;  /* 0x0000000306027224 */ /* 0x000fcc00078e0200 */
[----:B------:R-:W2:Y:S01]  /*0880*/  LDC.64 R8, c[0x0][0x388] ;  /* 0x0000e200ff087b82 */ /* 0x000ea20000000a00 */
[----:B---3--:R-:W-:-:S07]  /*0890*/  IMAD.WIDE.U32 R14, R15, 0x4, R10 ;  /* 0x000000040f0e7825 */ /* 0x008fce00078e000a */
[----:B------:R-:W3:Y:S01]  /*08a0*/  LDC.64 R10, c[0x0][0x380] ;  /* 0x0000e000ff0a7b82 */ /* 0x000ee20000000a00 */
[----:B------:R-:W4:Y:S01]  /*08b0*/  LDG.E R14, desc[UR4][R14.64] ;  /* 0x000000040e0e7981 */ /* 0x000f22000c1e1900 */
[----:B--2---:R-:W-:-:S06]  /*08c0*/  IMAD.WIDE.U32 R16, R2, 0x4, R8 ;  /* 0x0000000402107825 */ /* 0x004fcc00078e0008 */
[----:B------:R-:W4:Y:S01]  /*08d0*/  LDG.E R16, desc[UR4][R16.64] ;  /* 0x0000000410107981 */ /* 0x000f22000c1e1900 */
[----:B------:R-:W-:Y:S02]  /*08e0*/  IADD3 R4, P1, PT, R5, R6, RZ ;  /* 0x0000000605047210 */ /* 0x000fe40007f3e0ff */
[----:B------:R-:W-:Y:S02]  /*08f0*/  IADD3 R19, PT, PT, R2, R3, RZ ;  /* 0x0000000302137210 */ /* 0x000fe40007ffe0ff */
[----:B------:R-:W-:Y:S02]  /*0900*/  IADD3.X R7, PT, PT, RZ, RZ, RZ, P1, !PT ;  /* 0x000000ffff077210 */ /* 0x000fe40000ffe4ff */
[----:B---3--:R-:W-:Y:S01]  /*0910*/  LEA R10, P1, R4, R10, 0x2 ;  /* 0x0000000a040a7211 */ /* 0x008fe200078210ff */
[----:B------:R-:W-:-:S03]  /*0920*/  IMAD.WIDE.U32 R8, R19, 0x4, R8 ;  /* 0x0000000413087825 */ /* 0x000fc600078e0008 */
[----:B------:R-:W-:Y:S01]  /*0930*/  LEA.HI.X R11, R4, R11, R7, 0x2, P1 ;  /* 0x0000000b040b7211 */ /* 0x000fe200008f1407 */
[----:B----4-:R-:W-:-:S05]  /*0940*/  IMAD R7, R14, R16, R21 ;  /* 0x000000100e077224 */ /* 0x010fca00078e0215 */
[----:B------:R3:W-:Y:S04]  /*0950*/  STG.E desc[UR4][R12.64], R7 ;  /* 0x000000070c007986 */ /* 0x0007e8000c101904 */
[----:B------:R-:W1:Y:S04]  /*0960*/  LDG.E R10, desc[UR4][R10.64+0x4] ;  /* 0x000004040a0a7981 */ /* 0x000e68000c1e1900 */
[----:B------:R-:W1:Y:S01]  /*0970*/  LDG.E R8, desc[UR4][R8.64] ;  /* 0x0000000408087981 */ /* 0x000e62000c1e1900 */
[----:B------:R-:W-:Y:S01]  /*0980*/  IADD3 R6, PT, PT, R6, 0x2, RZ ;  /* 0x0000000206067810 */ /* 0x000fe20007ffe0ff */
[----:B-1----:R-:W-:-:S05]  /*0990*/  IMAD R21, R10, R8, R7 ;  /* 0x000000080a157224 */ /* 0x002fca00078e0207 */
[----:B------:R3:W-:Y:S02]  /*09a0*/  STG.E desc[UR4][R12.64], R21 ;  /* 0x000000150c007986 */ /* 0x0007e4000c101904 */
.L_x_3:
[----:B------:R-:W-:Y:S05]  /*09b0*/  @P0 EXIT ;  /* 0x000000000000094d */ /* 0x000fea0003800000 */
[----:B------:R-:W4:Y:S01]  /*09c0*/  LDC.64 R8, c[0x0][0x380] ;  /* 0x0000e000ff087b82 */ /* 0x000f220000000a00 */
[-C--:B------:R-:W-:Y:S01]  /*09d0*/  IADD3 R5, PT, PT, R5, R6.reuse, RZ ;  /* 0x0000000605057210 */ /* 0x080fe20007ffe0ff */
[----:B--23--:R-:W-:-:S06]  /*09e0*/  IMAD R7, R3, R6, R0 ;  /* 0x0000000603077224 */ /* 0x00cfcc00078e0200 */
[----:B------:R-:W2:Y:S01]  /*09f0*/  LDC.64 R10, c[0x0][0x388] ;  /* 0x0000e200ff0a7b82 */ /* 0x000ea20000000a00 */
[----:B----4-:R-:W-:-:S06]  /*0a00*/  IMAD.WIDE.U32 R2, R5, 0x4, R8 ;  /* 0x0000000405027825 */ /* 0x010fcc00078e0008 */
[----:B------:R-:W1:Y:S01]  /*0a10*/  LDG.E R2, desc[UR4][R2.64] ;  /* 0x0000000402027981 */ /* 0x000e62000c1e1900 */
[----:B--2---:R-:W-:-:S06]  /*0a20*/  IMAD.WIDE.U32 R4, R7, 0x4, R10 ;  /* 0x0000000407047825 */ /* 0x004fcc00078e000a */
[----:B------:R-:W1:Y:S02]  /*0a30*/  LDG.E R4, desc[UR4][R4.64] ;  /* 0x0000000404047981 */ /* 0x000e64000c1e1900 */
[----:B-1----:R-:W-:-:S05]  /*0a40*/  IMAD R21, R2, R4, R21 ;  /* 0x0000000402157224 */ /* 0x002fca00078e0215 */
[----:B------:R-:W-:Y:S01]  /*0a50*/  STG.E desc[UR4][R12.64], R21 ;  /* 0x000000150c007986 */ /* 0x000fe2000c101904 */
[----:B------:R-:W-:Y:S05]  /*0a60*/  EXIT ;  /* 0x000000000000794d */ /* 0x000fea0003800000 */
.L_x_4:
[----:B------:R-:W-:-:S00]  /*0a70*/  BRA `(.L_x_4) ;  /* 0xfffffffc00fc7947 */ /* 0x000fc0000383ffff */
[----:B------:R-:W-:-:S00]  /*0a80*/  NOP ;  /* 0x0000000000007918 */ /* 0x000fc00000000000 */
[----:B------:R-:W-:-:S00]  /*0a90*/  NOP ;  /* 0x0000000000007918 */ /* 0x000fc00000000000 */
[----:B------:R-:W-:-:S00]  /*0aa0*/  NOP ;  /* 0x0000000000007918 */ /* 0x000fc00000000000 */
[----:B------:R-:W-:-:S00]  /*0ab0*/  NOP ;  /* 0x0000000000007918 */ /* 0x000fc00000000000 */
[----:B------:R-:W-:-:S00]  /*0ac0*/  NOP ;  /* 0x0000000000007918 */ /* 0x000fc00000000000 */
[----:B------:R-:W-:-:S00]  /*0ad0*/  NOP ;  /* 0x0000000000007918 */ /* 0x000fc00000000000 */
[----:B------:R-:W-:-:S00]  /*0ae0*/  NOP ;  /* 0x0000000000007918 */ /* 0x000fc00000000000 */
[----:B------:R-:W-:-:S00]  /*0af0*/  NOP ;  /* 0x0000000000007918 */ /* 0x000fc00000000000 */
.L_x_25:


//--------------------- .text._Z4mul2PiS_S_ii     --------------------------
	.section	.text._Z4mul2PiS_S_ii,"ax",@progbits
	.align	128
        .global         _Z4mul2PiS_S_ii
        .type           _Z4mul2PiS_S_ii,@function
        .size           _Z4mul2PiS_S_ii,(.L_x_26 - _Z4mul2PiS_S_ii)
        .other          _Z4mul2PiS_S_ii,@"STO_CUDA_ENTRY STV_DEFAULT"
_Z4mul2PiS_S_ii:
.text._Z4mul2PiS_S_ii:
[----:B------:R-:W-:Y:S08]  /*0000*/  LDC R1, c[0x0][0x37c] ;  /* 0x0000df00ff017b82 */ /* 0x000ff00000000800 */
[----:B------:R-:W0:Y:S02]  /*0010*/  LDC R0, c[0x0][0x398] ;  /* 0x0000e600ff007b82 */ /* 0x000e240000000800 */
[----:B0-----:R-:W-:-:S13]  /*0020*/  ISETP.GE.AND P0, PT, R0, 0x1, PT ;  /* 0x000000010000780c */ /* 0x001fda0003f06270 */
[----:B------:R-:W-:Y:S05]  /*0030*/  @!P0 EXIT ;  /* 0x000000000000894d */ /* 0x000fea0003800000 */
[----:B------:R-:W0:Y:S01]  /*0040*/  S2R R0, SR_TID.X ;  /* 0x0000000000007919 */ /* 0x000e220000002100 */
[----:B------:R-:W1:Y:S01]  /*0050*/  LDCU.64 UR6, c[0x0][0x380] ;  /* 0x00007000ff0677ac */ /* 0x000e620008000a00 */
[----:B------:R-:W2:Y:S01]  /*0060*/  LDCU UR16, c[0x0][0x360] ;  /* 0x00006c00ff1077ac */ /* 0x000ea20008000800 */
[----:B------:R-:W3:Y:S01]  /*0070*/  LDCU.64 UR14, c[0x0][0x358] ;  /* 0x00006b00ff0e77ac */ /* 0x000ee20008000a00 */
[----:B------:R-:W-:Y:S01]  /*0080*/  UMOV UR4, URZ ;  /* 0x000000ff00047c82 */ /* 0x000fe20008000000 */
[----:B-1----:R-:W-:Y:S02]  /*0090*/  UIADD3 UR6, UP0, UPT, UR6, 0x8, URZ ;  /* 0x0000000806067890 */ /* 0x002fe4000ff1e0ff */
[----:B--2---:R-:W-:Y:S02]  /*00a0*/  ULOP3.LUT UR11, UR16, 0xfffffffc, URZ, 0xc0, !UPT ;  /* 0xfffffffc100b7892 */ /* 0x004fe4000f8ec0ff */
[----:B------:R-:W-:Y:S02]  /*00b0*/  UIADD3.X UR7, UPT, UPT, URZ, UR7, URZ, UP0, !UPT ;  /* 0x00000007ff077290 */ /* 0x000fe400087fe4ff */
[----:B------:R-:W-:-:S02]  /*00c0*/  ULOP3.LUT UR9, UR16, 0x3, URZ, 0xc0, !UPT ;  /* 0x0000000310097892 */ /* 0x000fc4000f8ec0ff */
[----:B------:R-:W-:Y:S02]  /*00d0*/  ULOP3.LUT UR10, UR16, 0x7fc, URZ, 0xc0, !UPT ;  /* 0x000007fc100a7892 */ /* 0x000fe4000f8ec0ff */
[----:B---3--:R-:W-:-:S12]  /*00e0*/  UIADD3 UR8, UPT, UPT, -UR11, URZ, URZ ;  /* 0x000000ff0b087290 */ /* 0x008fd8000fffe1ff */
.L_x_11:
[----:B0-----:R-:W0:Y:S01]  /*00f0*/  LDC.64 R12, c[0x0][0x398] ;  /* 0x0000e600ff0c7b82 */ /* 0x001e220000000a00 */
[----:B------:R-:W-:Y:S01]  /*0100*/  UISETP.GE.U32.AND UP0, UPT, UR16, 0x4, UPT ;  /* 0x000000041000788c */ /* 0x000fe2000bf06070 */
[----:B--234-:R-:W-:Y:S01]  /*0110*/  HFMA2 R9, -RZ, RZ, 0, 0 ;  /* 0x00000000ff097431 */ /* 0x01cfe200000001ff */
[----:B------:R-:W-:Y:S01]  /*0120*/  UIMAD UR17, UR16, UR4, URZ ;  /* 0x00000004101172a4 */ /* 0x000fe2000f8e02ff */
[----:B------:R-:W-:-:S04]  /*0130*/  MOV R10, RZ ;  /* 0x000000ff000a7202 */ /* 0x000fc80000000f00 */
[----:B-1----:R-:W1:Y:S01]  /*0140*/  LDC.64 R2, c[0x0][0x390] ;  /* 0x0000e400ff027b82 */ /* 0x002e620000000a00 */
[----:B0-----:R-:W-:Y:S01]  /*0150*/  IMAD R5, R13, UR4, R0 ;  /* 0x000000040d057c24 */ /* 0x001fe2000f8e0200 */
[----:B------:R-:W-:-:S06]  /*0160*/  UIADD3 UR4, UPT, UPT, UR4, 0x1, URZ ;  /* 0x0000000104047890 */ /* 0x000fcc000fffe0ff */
[----:B------:R-:W-:Y:S01]  /*0170*/  ISETP.NE.AND P0, PT, R12, UR4, PT ;  /* 0x000000040c007c0c */ /* 0x000fe2000bf05270 */
[----:B-1----:R-:W-:-:S05]  /*0180*/  IMAD.WIDE R2, R5, 0x4, R2 ;  /* 0x0000000405027825 */ /* 0x002fca00078e0202 */
[----:B------:R0:W-:Y:S01]  /*0190*/  STG.E desc[UR14][R2.64], RZ ;  /* 0x000000ff02007986 */ /* 0x0001e2000c10190e */
[----:B------:R-:W-:Y:S06]  /*01a0*/  BRA.U !UP0, `(.L_x_5) ;  /* 0x0000000908fc7547 */ /* 0x000fec000b800000 */
[----:B------:R-:W-:Y:S01]  /*01b0*/  UIADD3 UR5, UPT, UPT, -UR11, URZ, URZ ;  /* 0x000000ff0b057290 */ /* 0x000fe2000fffe1ff */
[----:B------:R-:W-:Y:S01]  /*01c0*/  MOV R9, RZ ;  /* 0x000000ff00097202 */ /* 0x000fe20000000f00 */
[----:B------:R-:W-:Y:S01]  /*01d0*/  UIMAD.WIDE.U32 UR12, UR17, 0x4, UR6 ;  /* 0x00000004110c78a5 */ /* 0x000fe2000f8e0006 */
[----:B------:R-:W-:Y:S01]  /*01e0*/  MOV R8, R0 ;  /* 0x0000000000087202 */ /* 0x000fe20000000f00 */
[----:B------:R-:W-:-:S03]  /*01f0*/  UISETP.GE.AND UP0, UPT, UR5, URZ, UPT ;  /* 0x000000ff0500728c */ /* 0x000fc6000bf06270 */
[----:B------:R-:W-:Y:S01]  /*0200*/  UMOV UR5, UR8 ;  /* 0x0000000800057c82 */ /* 0x000fe20008000000 */
[----:B------:R-:W-:Y:S02]  /*0210*/  MOV R4, UR12 ;  /* 0x0000000c00047c02 */ /* 0x000fe40008000f00 */
[----:B------:R-:W-:-:S03]  /*0220*/  MOV R5, UR13 ;  /* 0x0000000d00057c02 */ /* 0x000fc60008000f00 */
[----:B------:R-:W-:Y:S05]  /*0230*/  BRA.U UP0, `(.L_x_6) ;  /* 0x0000000900607547 */ /* 0x000fea000b800000 */
[----:B------:R-:W-:Y:S02]  /*0240*/  UIADD3 UR12, UPT, UPT, -UR5, URZ, URZ ;  /* 0x000000ff050c7290 */ /* 0x000fe4000fffe1ff */
[----:B------:R-:W-:Y:S02]  /*0250*/  UPLOP3.LUT UP0, UPT, UPT, UPT, UPT, 0x80, 0x8 ;  /* 0x000000000008789c */ /* 0x000fe40003f0f070 */
[----:B------:R-:W-:-:S09]  /*0260*/  UISETP.GT.AND UP1, UPT, UR12, 0xc, UPT ;  /* 0x0000000c0c00788c */ /* 0x000fd2000bf24270 */
[----:B------:R-:W-:Y:S05]  /*0270*/  BRA.U !UP1, `(.L_x_7) ;  /* 0x0000000509787547 */ /* 0x000fea000b800000 */
[----:B------:R-:W-:-:S11]  /*0280*/  UPLOP3.LUT UP0, UPT, UPT, UPT, UPT, 0x40, 0x4 ;  /* 0x000000000004789c */ /* 0x000fd60003f0e870 */
.L_x_8:
[----:B------:R-:W1:Y:S01]  /*0290*/  LDC.64 R6, c[0x0][0x388] ;  /* 0x0000e200ff067b82 */ /* 0x000e620000000a00 */
[----:B------:R-:W2:Y:S01]  /*02a0*/  LDG.E R12, desc[UR14][R4.64+-0x8] ;  /* 0xfffff80e040c7981 */ /* 0x000ea2000c1e1900 */
[----:B-1----:R-:W-:-:S05]  /*02b0*/  IMAD.WIDE R10, R8, 0x4, R6 ;  /* 0x00000004080a7825 */ /* 0x002fca00078e0206 */
[----:B------:R-:W2:Y:S02]  /*02c0*/  LDG.E R14, desc[UR14][R10.64] ;  /* 0x0000000e0a0e7981 */ /* 0x000ea4000c1e1900 */
[----:B--23--:R-:W-:Y:S02]  /*02d0*/  IMAD R9, R12, R14, R9 ;  /* 0x0000000e0c097224 */ /* 0x00cfe400078e0209 */
[----:B------:R-:W-:-:S03]  /*02e0*/  IMAD.WIDE R14, R13, 0x4, R10 ;  /* 0x000000040d0e7825 */ /* 0x000fc600078e020a */
[----:B------:R1:W-:Y:S04]  /*02f0*/  STG.E desc[UR14][R2.64], R9 ;  /* 0x0000000902007986 */ /* 0x0003e8000c10190e */
[----:B------:R-:W2:Y:S04]  /*0300*/  LDG.E R12, desc[UR14][R4.64+-0x4] ;  /* 0xfffffc0e040c7981 */ /* 0x000ea8000c1e1900 */
[----:B------:R-:W2:Y:S02]  /*0310*/  LDG.E R16, desc[UR14][R14.64] ;  /* 0x0000000e0e107981 */ /* 0x000ea4000c1e1900 */
[----:B--2---:R-:W-:-:S02]  /*0320*/  IMAD R19, R12, R16, R9 ;  /* 0x000000100c137224 */ /* 0x004fc400078e0209 */
[----:B------:R-:W-:-:S03]  /*0330*/  IMAD.WIDE R16, R13, 0x4, R14 ;  /* 0x000000040d107825 */ /* 0x000fc600078e020e */
[----:B------:R2:W-:Y:S04]  /*0340*/  STG.E desc[UR14][R2.64], R19 ;  /* 0x0000001302007986 */ /* 0x0005e8000c10190e */
[----:B------:R-:W3:Y:S04]  /*0350*/  LDG.E R12, desc[UR14][R4.64] ;  /* 0x0000000e040c7981 */ /* 0x000ee8000c1e1900 */
[----:B------:R-:W3:Y:S01]  /*0360*/  LDG.E R18, desc[UR14][R16.64] ;  /* 0x0000000e10127981 */ /* 0x000ee2000c1e1900 */
[----:B------:R-:W-:-:S04]  /*0370*/  IMAD.WIDE R10, R13, 0x4, R16 ;  /* 0x000000040d0a7825 */ /* 0x000fc800078e0210 */
[----:B---3--:R-:W-:-:S05]  /*0380*/  IMAD R21, R12, R18, R19 ;  /* 0x000000120c157224 */ /* 0x008fca00078e0213 */
[----:B------:R3:W-:Y:S04]  /*0390*/  STG.E desc[UR14][R2.64], R21 ;  /* 0x0000001502007986 */ /* 0x0007e8000c10190e */
[----:B------:R-:W1:Y:S04]  /*03a0*/  LDG.E R10, desc[UR14][R10.64] ;  /* 0x0000000e0a0a7981 */ /* 0x000e68000c1e1900 */
[----:B------:R-:W1:Y:S01]  /*03b0*/  LDG.E R12, desc[UR14][R4.64+0x4] ;  /* 0x0000040e040c7981 */ /* 0x000e62000c1e1900 */
[----:B------:R-:W-:-:S05]  /*03c0*/  LEA R8, R13, R8, 0x2 ;  /* 0x000000080d087211 */ /* 0x000fca00078e10ff */
[----:B------:R-:W-:-:S04]  /*03d0*/  IMAD.WIDE R14, R8, 0x4, R6 ;  /* 0x00000004080e7825 */ /* 0x000fc800078e0206 */
[----:B-1----:R-:W-:-:S05]  /*03e0*/  IMAD R9, R12, R10, R21 ;  /* 0x0000000a0c097224 */ /* 0x002fca00078e0215 */
[----:B------:R1:W-:Y:S04]  /*03f0*/  STG.E desc[UR14][R2.64], R9 ;  /* 0x0000000902007986 */ /* 0x0003e8000c10190e */
[----:B------:R-:W2:Y:S04]  /*0400*/  LDG.E R12, desc[UR14][R4.64+0x8] ;  /* 0x0000080e040c7981 */ /* 0x000ea8000c1e1900 */
[----:B------:R-:W2:Y:S02]  /*0410*/  LDG.E R16, desc[UR14][R14.64] ;  /* 0x0000000e0e107981 */ /* 0x000ea4000c1e1900 */
[----:B--2---:R-:W-:-:S02]  /*0420*/  IMAD R19, R12, R16, R9 ;  /* 0x000000100c137224 */ /* 0x004fc400078e0209 */
[----:B------:R-:W-:-:S03]  /*0430*/  IMAD.WIDE R16, R13, 0x4, R14 ;  /* 0x000000040d107825 */ /* 0x000fc600078e020e */
[----:B------:R2:W-:Y:S04]  /*0440*/  STG.E desc[UR14][R2.64], R19 ;  /* 0x0000001302007986 */ /* 0x0005e8000c10190e */
[----:B------:R-:W3:Y:S04]  /*0450*/  LDG.E R10, desc[UR14][R4.64+0xc] ;  /* 0x00000c0e040a7981 */ /* 0x000ee8000c1e1900 */
[----:B------:R-:W3:Y:S02]  /*0460*/  LDG.E R11, desc[UR14][R16.64] ;  /* 0x0000000e100b7981 */ /* 0x000ee4000c1e1900 */
[----:B---3--:R-:W-:-:S02]  /*0470*/  IMAD R21, R10, R11, R19 ;  /* 0x0000000b0a157224 */ /* 0x008fc400078e0213 */
[----:B------:R-:W-:-:S03]  /*0480*/  IMAD.WIDE R10, R13, 0x4, R16 ;  /* 0x000000040d0a7825 */ /* 0x000fc600078e0210 */
[----:B------:R3:W-:Y:S04]  /*0490*/  STG.E desc[UR14][R2.64], R21 ;  /* 0x0000001502007986 */ /* 0x0007e8000c10190e */
[----:B------:R-:W4:Y:S04]  /*04a0*/  LDG.E R12, desc[UR14][R4.64+0x10] ;  /* 0x0000100e040c7981 */ /* 0x000f28000c1e1900 */
[----:B-1----:R-:W4:Y:S01]  /*04b0*/  LDG.E R9, desc[UR14][R10.64] ;  /* 0x0000000e0a097981 */ /* 0x002f22000c1e1900 */
[----:B------:R-:W-:-:S04]  /*04c0*/  IMAD.WIDE R14, R13, 0x4, R10 ;  /* 0x000000040d0e7825 */ /* 0x000fc800078e020a */
[----:B----4-:R-:W-:-:S05]  /*04d0*/  IMAD R9, R12, R9, R21 ;  /* 0x000000090c097224 */ /* 0x010fca00078e0215 */
[----:B------:R1:W-:Y:S04]  /*04e0*/  STG.E desc[UR14][R2.64], R9 ;  /* 0x0000000902007986 */ /* 0x0003e8000c10190e */
[----:B------:R-:W2:Y:S04]  /*04f0*/  LDG.E R14, desc[UR14][R14.64] ;  /* 0x0000000e0e0e7981 */ /* 0x000ea8000c1e1900 */
[----:B------:R-:W2:Y:S01]  /*0500*/  LDG.E R12, desc[UR14][R4.64+0x14] ;  /* 0x0000140e040c7981 */ /* 0x000ea2000c1e1900 */
[----:B------:R-:W-:-:S05]  /*0510*/  LEA R8, R13, R8, 0x2 ;  /* 0x000000080d087211 */ /* 0x000fca00078e10ff */
[----:B------:R-:W-:-:S04]  /*0520*/  IMAD.WIDE R16, R8, 0x4, R6 ;  /* 0x0000000408107825 */ /* 0x000fc800078e0206 */
[----:B--2---:R-:W-:-:S05]  /*0530*/  IMAD R19, R12, R14, R9 ;  /* 0x0000000e0c137224 */ /* 0x004fca00078e0209 */
        /* <DEDUP_REMOVED lines=13> */
[----:B------:R-:W-:-:S04]  /*0610*/  IMAD.WIDE R16, R13, 0x4, R14 ;  /* 0x000000040d107825 */ /* 0x000fc800078e020e */
[----:B--2---:R-:W-:-:S05]  /*0620*/  IMAD R19, R12, R18, R9 ;  /* 0x000000120c137224 */ /* 0x004fca00078e0209 */
[----:B------:R2:W-:Y:S04]  /*0630*/  STG.E desc[UR14][R2.64], R19 ;  /* 0x0000001302007986 */ /* 0x0005e8000c10190e */
[----:B------:R-:W3:Y:S04]  /*0640*/  LDG.E R16, desc[UR14][R16.64] ;  /* 0x0000000e10107981 */ /* 0x000ee8000c1e1900 */
[----:B------:R-:W3:Y:S01]  /*0650*/  LDG.E R12, desc[UR14][R4.64+0x24] ;  /* 0x0000240e040c7981 */ /* 0x000ee2000c1e1900 */
[----:B------:R-:W-:-:S05]  /*0660*/  LEA R8, R13, R8, 0x2 ;  /* 0x000000080d087211 */ /* 0x000fca00078e10ff */
[----:B------:R-:W-:-:S04]  /*0670*/  IMAD.WIDE R6, R8, 0x4, R6 ;  /* 0x0000000408067825 */ /* 0x000fc800078e0206 */
[----:B---3--:R-:W-:-:S05]  /*0680*/  IMAD R21, R12, R16, R19 ;  /* 0x000000100c157224 */ /* 0x008fca00078e0213 */
[----:B------:R-:W-:Y:S04]  /*0690*/  STG.E desc[UR14][R2.64], R21 ;  /* 0x0000001502007986 */ /* 0x000fe8000c10190e */
[----:B------:R-:W3:Y:S04]  /*06a0*/  LDG.E R10, desc[UR14][R4.64+0x28] ;  /* 0x0000280e040a7981 */ /* 0x000ee8000c1e1900 */
[----:B-1----:R-:W3:Y:S02]  /*06b0*/  LDG.E R9, desc[UR14][R6.64] ;  /* 0x0000000e06097981 */ /* 0x002ee4000c1e1900 */
[----:B---3--:R-:W-:-:S02]  /*06c0*/  IMAD R9, R10, R9, R21 ;  /* 0x000000090a097224 */ /* 0x008fc400078e0215 */
[----:B------:R-:W-:-:S03]  /*06d0*/  IMAD.WIDE R10, R13, 0x4, R6 ;  /* 0x000000040d0a7825 */ /* 0x000fc600078e0206 */
[----:B------:R1:W-:Y:S04]  /*06e0*/  STG.E desc[UR14][R2.64], R9 ;  /* 0x0000000902007986 */ /* 0x0003e8000c10190e */
[----:B------:R-:W3:Y:S04]  /*06f0*/  LDG.E R12, desc[UR14][R4.64+0x2c] ;  /* 0x00002c0e040c7981 */ /* 0x000ee8000c1e1900 */
[----:B------:R-:W3:Y:S02]  /*0700*/  LDG.E R14, desc[UR14][R10.64] ;  /* 0x0000000e0a0e7981 */ /* 0x000ee4000c1e1900 */
[----:B---3--:R-:W-:-:S02]  /*0710*/  IMAD R17, R12, R14, R9 ;  /* 0x0000000e0c117224 */ /* 0x008fc400078e0209 */
[----:B------:R-:W-:-:S03]  /*0720*/  IMAD.WIDE R14, R13, 0x4, R10 ;  /* 0x000000040d0e7825 */ /* 0x000fc600078e020a */
[----:B------:R3:W-:Y:S04]  /*0730*/  STG.E desc[UR14][R2.64], R17 ;  /* 0x0000001102007986 */ /* 0x0007e8000c10190e */
[----:B------:R-:W2:Y:S04]  /*0740*/  LDG.E R12, desc[UR14][R4.64+0x30] ;  /* 0x0000300e040c7981 */ /* 0x000ea8000c1e1900 */
[----:B------:R-:W2:Y:S01]  /*0750*/  LDG.E R16, desc[UR14][R14.64] ;  /* 0x0000000e0e107981 */ /* 0x000ea2000c1e1900 */
[----:B------:R-:W-:-:S04]  /*0760*/  IMAD.WIDE R6, R13, 0x4, R14 ;  /* 0x000000040d067825 */ /* 0x000fc800078e020e */
[----:B--2---:R-:W-:-:S05]  /*0770*/  IMAD R19, R12, R16, R17 ;  /* 0x000000100c137224 */ /* 0x004fca00078e0211 */
[----:B------:R3:W-:Y:S04]  /*0780*/  STG.E desc[UR14][R2.64], R19 ;  /* 0x0000001302007986 */ /* 0x0007e8000c10190e */
[----:B------:R-:W1:Y:S04]  /*0790*/  LDG.E R6, desc[UR14][R6.64] ;  /* 0x0000000e06067981 */ /* 0x000e68000c1e1900 */
[----:B------:R2:W1:Y:S01]  /*07a0*/  LDG.E R12, desc[UR14][R4.64+0x34] ;  /* 0x0000340e040c7981 */ /* 0x000462000c1e1900 */
[----:B------:R-:W-:Y:S01]  /*07b0*/  UIADD3 UR5, UPT, UPT, UR5, 0x10, URZ ;  /* 0x0000001005057890 */ /* 0x000fe2000fffe0ff */
[----:B------:R-:W-:-:S03]  /*07c0*/  IADD3 R10, P1, PT, R4, 0x40, RZ ;  /* 0x00000040040a7810 */ /* 0x000fc60007f3e0ff */
[----:B------:R-:W-:Y:S01]  /*07d0*/  UISETP.GE.AND UP1, UPT, UR5, -0xc, UPT ;  /* 0xfffffff40500788c */ /* 0x000fe2000bf26270 */
[----:B------:R-:W-:Y:S02]  /*07e0*/  IADD3.X R11, PT, PT, RZ, R5, RZ, P1, !PT ;  /* 0x00000005ff0b7210 */ /* 0x000fe40000ffe4ff */
[----:B------:R-:W-:Y:S02]  /*07f0*/  LEA R8, R13, R8, 0x2 ;  /* 0x000000080d087211 */ /* 0x000fe400078e10ff */
[----:B--2---:R-:W-:Y:S02]  /*0800*/  MOV R4, R10 ;  /* 0x0000000a00047202 */ /* 0x004fe40000000f00 */
[----:B------:R-:W-:Y:S01]  /*0810*/  MOV R5, R11 ;  /* 0x0000000b00057202 */ /* 0x000fe20000000f00 */
[----:B-1----:R-:W-:-:S05]  /*0820*/  IMAD R9, R12, R6, R19 ;  /* 0x000000060c097224 */ /* 0x002fca00078e0213 */
[----:B------:R3:W-:Y:S01]  /*0830*/  STG.E desc[UR14][R2.64], R9 ;  /* 0x0000000902007986 */ /* 0x0007e2000c10190e */
[----:B------:R-:W-:Y:S05]  /*0840*/  BRA.U !UP1, `(.L_x_8) ;  /* 0xfffffff909907547 */ /* 0x000fea000b83ffff */
[----:B------:R-:W-:-:S07]  /*0850*/  MOV R10, UR10 ;  /* 0x0000000a000a7c02 */ /* 0x000fce0008000f00 */
.L_x_7:
[----:B------:R-:W-:-:S04]  /*0860*/  UIADD3 UR12, UPT, UPT, -UR5, URZ, URZ ;  /* 0x000000ff050c7290 */ /* 0x000fc8000fffe1ff */
[----:B------:R-:W-:-:S09]  /*0870*/  UISETP.GT.AND UP1, UPT, UR12, 0x4, UPT ;  /* 0x000000040c00788c */ /* 0x000fd2000bf24270 */
[----:B------:R-:W-:Y:S05]  /*0880*/  BRA.U !UP1, `(.L_x_9) ;  /* 0x0000000109c47547 */ /* 0x000fea000b800000 */
[----:B------:R-:W1:Y:S01]  /*0890*/  LDC.64 R6, c[0x0][0x388] ;  /* 0x0000e200ff067b82 */ /* 0x000e620000000a00 */
[----:B------:R-:W3:Y:S01]  /*08a0*/  LDG.E R12, desc[UR14][R4.64+-0x8] ;  /* 0xfffff80e040c7981 */ /* 0x000ee2000c1e1900 */
[----:B-1----:R-:W-:-:S05]  /*08b0*/  IMAD.WIDE R10, R8, 0x4, R6 ;  /* 0x00000004080a7825 */ /* 0x002fca00078e0206 */
[----:B------:R-:W3:Y:S02]  /*08c0*/  LDG.E R14, desc[UR14][R10.64] ;  /* 0x0000000e0a0e7981 */ /* 0x000ee4000c1e1900 */
[----:B---3--:R-:W-:Y:S02]  /*08d0*/  IMAD R9, R12, R14, R9 ;  /* 0x0000000e0c097224 */ /* 0x008fe400078e0209 */
        /* <DEDUP_REMOVED lines=11> */
[----:B------:R-:W-:Y:S04]  /*0990*/  STG.E desc[UR14][R2.64], R21 ;  /* 0x0000001502007986 */ /* 0x000fe8000c10190e */
[----:B------:R-:W1:Y:S04]  /*09a0*/  LDG.E R10, desc[UR14][R10.64] ;  /* 0x0000000e0a0a7981 */ /* 0x000e68000c1e1900 */
[----:B------:R-:W1:Y:S01]  /*09b0*/  LDG.E R12, desc[UR14][R4.64+0x4] ;  /* 0x0000040e040c7981 */ /* 0x000e62000c1e1900 */
[----:B------:R-:W-:-:S05]  /*09c0*/  LEA R8, R13, R8, 0x2 ;  /* 0x000000080d087211 */ /* 0x000fca00078e10ff */
[----:B------:R-:W-:-:S04]  /*09d0*/  IMAD.WIDE R6, R8, 0x4, R6 ;  /* 0x0000000408067825 */ /* 0x000fc800078e0206 */
[----:B-1----:R-:W-:-:S05]  /*09e0*/  IMAD R9, R12, R10, R21 ;  /* 0x0000000a0c097224 */ /* 0x002fca00078e0215 */
[----:B------:R1:W-:Y:S04]  /*09f0*/  STG.E desc[UR14][R2.64], R9 ;  /* 0x0000000902007986 */ /* 0x0003e8000c10190e */
[----:B------:R-:W3:Y:S04]  /*0a00*/  LDG.E R12, desc[UR14][R4.64+0x8] ;  /* 0x0000080e040c7981 */ /* 0x000ee8000c1e1900 */
[----:B------:R-:W3:Y:S02]  /*0a10*/  LDG.E R14, desc[UR14][R6.64] ;  /* 0x0000000e060e7981 */ /* 0x000ee4000c1e1900 */
[----:B---3--:R-:W-:-:S02]  /*0a20*/  IMAD R17, R12, R14, R9 ;  /* 0x0000000e0c117224 */ /* 0x008fc400078e0209 */
[----:B------:R-:W-:-:S03]  /*0a30*/  IMAD.WIDE R14, R13, 0x4, R6 ;  /* 0x000000040d0e7825 */ /* 0x000fc600078e0206 */
[----:B------:R4:W-:Y:S04]  /*0a40*/  STG.E desc[UR14][R2.64], R17 ;  /* 0x0000001102007986 */ /* 0x0009e8000c10190e */
[----:B------:R-:W2:Y:S04]  /*0a50*/  LDG.E R10, desc[UR14][R4.64+0xc] ;  /* 0x00000c0e040a7981 */ /* 0x000ea8000c1e1900 */
[----:B------:R-:W2:Y:S02]  /*0a60*/  LDG.E R11, desc[UR14][R14.64] ;  /* 0x0000000e0e0b7981 */ /* 0x000ea4000c1e1900 */
[----:B--2---:R-:W-:-:S02]  /*0a70*/  IMAD R19, R10, R11, R17 ;  /* 0x0000000b0a137224 */ /* 0x004fc400078e0211 */
[----:B------:R-:W-:-:S03]  /*0a80*/  IMAD.WIDE R10, R13, 0x4, R14 ;  /* 0x000000040d0a7825 */ /* 0x000fc600078e020e */
[----:B------:R4:W-:Y:S04]  /*0a90*/  STG.E desc[UR14][R2.64], R19 ;  /* 0x0000001302007986 */ /* 0x0009e8000c10190e */
[----:B------:R-:W2:Y:S04]  /*0aa0*/  LDG.E R12, desc[UR14][R4.64+0x10] ;  /* 0x0000100e040c7981 */ /* 0x000ea8000c1e1900 */
[----:B-1----:R-:W2:Y:S01]  /*0ab0*/  LDG.E R9, desc[UR14][R10.64] ;  /* 0x0000000e0a097981 */ /* 0x002ea2000c1e1900 */
[----:B------:R-:W-:-:S04]  /*0ac0*/  IMAD.WIDE R6, R13, 0x4, R10 ;  /* 0x000000040d067825 */ /* 0x000fc800078e020a */
[----:B--2---:R-:W-:-:S05]  /*0ad0*/  IMAD R21, R12, R9, R19 ;  /* 0x000000090c157224 */ /* 0x004fca00078e0213 */
[----:B------:R4:W-:Y:S04]  /*0ae0*/  STG.E desc[UR14][R2.64], R21 ;  /* 0x0000001502007986 */ /* 0x0009e8000c10190e */
[----:B------:R-:W2:Y:S04]  /*0af0*/  LDG.E R6, desc[UR14][R6.64] ;  /* 0x0000000e06067981 */ /* 0x000ea8000c1e1900 */
[----:B------:R-:W2:Y:S01]  /*0b00*/  LDG.E R12, desc[UR14][R4.64+0x14] ;  /* 0x0000140e040c7981 */ /* 0x000ea2000c1e1900 */
[----:B------:R-:W-:Y:S02]  /*0b10*/  MOV R10, UR10 ;  /* 0x0000000a000a7c02 */ /* 0x000fe40008000f00 */
[----:B------:R-:W-:Y:S01]  /*0b20*/  LEA R8, R13, R8, 0x2 ;  /* 0x000000080d087211 */ /* 0x000fe200078e10ff */
[----:B------:R-:W-:-:S02]  /*0b30*/  UIADD3 UR5, UPT, UPT, UR5, 0x8, URZ ;  /* 0x0000000805057890 */ /* 0x000fc4000fffe0ff */
[----:B------:R-:W-:Y:S01]  /*0b40*/  UPLOP3.LUT UP0, UPT, UPT, UPT, UPT, 0x40, 0x4 ;  /* 0x000000000004789c */ /* 0x000fe20003f0e870 */
[----:B--2---:R-:W-:-:S05]  /*0b50*/  IMAD R9, R12, R6, R21 ;  /* 0x000000060c097224 */ /* 0x004fca00078e0215 */
[----:B------:R4:W-:Y:S01]  /*0b60*/  STG.E desc[UR14][R2.64], R9 ;  /* 0x0000000902007986 */ /* 0x0009e2000c10190e */
[----:B------:R-:W-:-:S04]  /*0b70*/  IADD3 R12, P1, PT, R4, 0x20, RZ ;  /* 0x00000020040c7810 */ /* 0x000fc80007f3e0ff */
[----:B------:R-:W-:Y:S02]  /*0b80*/  IADD3.X R5, PT, PT, RZ, R5, RZ, P1, !PT ;  /* 0x00000005ff057210 */ /* 0x000fe40000ffe4ff */
[----:B------:R-:W-:-:S07]  /*0b90*/  MOV R4, R12 ;  /* 0x0000000c00047202 */ /* 0x000fce0000000f00 */
.L_x_9:
[----:B------:R-:W-:-:S09]  /*0ba0*/  UISETP.NE.OR UP0, UPT, UR5, URZ, UP0 ;  /* 0x000000ff0500728c */ /* 0x000fd20008705670 */
[----:B------:R-:W-:Y:S05]  /*0bb0*/  BRA.U !UP0, `(.L_x_5) ;  /* 0x0000000108787547 */ /* 0x000fea000b800000 */
.L_x_6:
[----:B------:R-:W1:Y:S01]  /*0bc0*/  LDC.64 R6, c[0x0][0x388] ;  /* 0x0000e200ff067b82 */ /* 0x000e620000000a00 */
[----:B------:R-:W3:Y:S01]  /*0bd0*/  LDG.E R10, desc[UR14][R4.64+-0x8] ;  /* 0xfffff80e040a7981 */ /* 0x000ee2000c1e1900 */
[----:B-1----:R-:W-:-:S05]  /*0be0*/  IMAD.WIDE R6, R8, 0x4, R6 ;  /* 0x0000000408067825 */ /* 0x002fca00078e0206 */
[----:B------:R-:W3:Y:S02]  /*0bf0*/  LDG.E R11, desc[UR14][R6.64] ;  /* 0x0000000e060b7981 */ /* 0x000ee4000c1e1900 */
[----:B--234-:R-:W-:Y:S02]  /*0c00*/  IMAD R9, R10, R11, R9 ;  /* 0x0000000b0a097224 */ /* 0x01cfe400078e0209 */
        /* <DEDUP_REMOVED lines=13> */
[----:B------:R3:W1:Y:S01]  /*0ce0*/  LDG.E R12, desc[UR14][R4.64+0x4] ;  /* 0x0000040e040c7981 */ /* 0x000662000c1e1900 */
[----:B------:R-:W-:Y:S01]  /*0cf0*/  UIADD3 UR5, UPT, UPT, UR5, 0x4, URZ ;  /* 0x0000000405057890 */ /* 0x000fe2000fffe0ff */
[----:B------:R-:W-:-:S03]  /*0d00*/  IADD3 R10, P1, PT, R4, 0x10, RZ ;  /* 0x00000010040a7810 */ /* 0x000fc60007f3e0ff */
[----:B------:R-:W-:Y:S01]  /*0d10*/  UISETP.NE.AND UP0, UPT, UR5, URZ, UPT ;  /* 0x000000ff0500728c */ /* 0x000fe2000bf05270 */
[----:B------:R-:W-:Y:S02]  /*0d20*/  IADD3.X R11, PT, PT, RZ, R5, RZ, P1, !PT ;  /* 0x00000005ff0b7210 */ /* 0x000fe40000ffe4ff */
[----:B------:R-:W-:Y:S02]  /*0d30*/  LEA R8, R13, R8, 0x2 ;  /* 0x000000080d087211 */ /* 0x000fe400078e10ff */
[----:B---3--:R-:W-:Y:S02]  /*0d40*/  MOV R4, R10 ;  /* 0x0000000a00047202 */ /* 0x008fe40000000f00 */
[----:B------:R-:W-:Y:S01]  /*0d50*/  MOV R5, R11 ;  /* 0x0000000b00057202 */ /* 0x000fe20000000f00 */
[----:B-1----:R-:W-:-:S05]  /*0d60*/  IMAD R9, R12, R6, R19 ;  /* 0x000000060c097224 */ /* 0x002fca00078e0213 */
[----:B------:R2:W-:Y:S01]  /*0d70*/  STG.E desc[UR14][R2.64], R9 ;  /* 0x0000000902007986 */ /* 0x0005e2000c10190e */
[----:B------:R-:W-:Y:S05]  /*0d80*/  BRA.U UP0, `(.L_x_6) ;  /* 0xfffffffd008c7547 */ /* 0x000fea000b83ffff */
[----:B------:R-:W-:-:S07]  /*0d90*/  MOV R10, UR10 ;  /* 0x0000000a000a7c02 */ /* 0x000fce0008000f00 */
.L_x_5:
[----:B------:R-:W-:-:S09]  /*0da0*/  UISETP.NE.AND UP0, UPT, UR9, URZ, UPT ;  /* 0x000000ff0900728c */ /* 0x000fd2000bf05270 */
[----:B------:R-:W-:Y:S05]  /*0db0*/  BRA.U !UP0, `(.L_x_10) ;  /* 0x0000000108747547 */ /* 0x000fea000b800000 */
[----:B------:R-:W1:Y:S01]  /*0dc0*/  LDC.64 R4, c[0x0][0x380] ;  /* 0x0000e000ff047b82 */ /* 0x000e620000000a00 */
[C---:B------:R-:W-:Y:S01]  /*0dd0*/  IADD3 R11, PT, PT, R10.reuse, UR17, RZ ;  /* 0x000000110a0b7c10 */ /* 0x040fe2000fffe0ff */
[----:B------:R-:W-:-:S06]  /*0de0*/  IMAD R15, R10, R13, R0 ;  /* 0x0000000d0a0f7224 */ /* 0x000fcc00078e0200 */
[----:B------:R-:W5:Y:S01]  /*0df0*/  LDC.64 R6, c[0x0][0x388] ;  /* 0x0000e200ff067b82 */ /* 0x000f620000000a00 */
[----:B-1----:R-:W-:-:S06]  /*0e00*/  IMAD.WIDE.U32 R4, R11, 0x4, R4 ;  /* 0x000000040b047825 */ /* 0x002fcc00078e0004 */
[----:B------:R-:W2:Y:S01]  /*0e10*/  LDG.E R4, desc[UR14][R4.64] ;  /* 0x0000000e04047981 */ /* 0x000ea2000c1e1900 */
[----:B-----5:R-:W-:-:S05]  /*0e20*/  IMAD.WIDE R6, R15, 0x4, R6 ;  /* 0x000000040f067825 */ /* 0x020fca00078e0206 */
[----:B------:R-:W2:Y:S01]  /*0e30*/  LDG.E R8, desc[UR14][R6.64] ;  /* 0x0000000e06087981 */ /* 0x000ea2000c1e1900 */
[----:B------:R-:W-:Y:S01]  /*0e40*/  UISETP.NE.AND UP0, UPT, UR9, 0x1, UPT ;  /* 0x000000010900788c */ /* 0x000fe2000bf05270 */
[----:B--2---:R-:W-:-:S05]  /*0e50*/  IMAD R11, R4, R8, R9 ;  /* 0x00000008040b7224 */ /* 0x004fca00078e0209 */
[----:B------:R1:W-:Y:S03]  /*0e60*/  STG.E desc[UR14][R2.64], R11 ;  /* 0x0000000b02007986 */ /* 0x0003e6000c10190e */
[----:B------:R-:W-:Y:S05]  /*0e70*/  BRA.U !UP0, `(.L_x_10) ;  /* 0x0000000108447547 */ /* 0x000fea000b800000 */
[----:B------:R-:W2:Y:S01]  /*0e80*/  LDC.64 R14, c[0x0][0x380] ;  /* 0x0000e000ff0e7b82 */ /* 0x000ea20000000a00 */
[----:B------:R-:W-:Y:S01]  /*0e90*/  IADD3 R10, P1, PT, R10, UR17, RZ ;  /* 0x000000110a0a7c10 */ /* 0x000fe2000ff3e0ff */
[----:B------:R-:W-:-:S03]  /*0ea0*/  IMAD.WIDE R4, R13, 0x4, R6 ;  /* 0x000000040d047825 */ /* 0x000fc600078e0206 */
[----:B---34-:R-:W-:Y:S02]  /*0eb0*/  IADD3.X R9, PT, PT, RZ, RZ, RZ, P1, !PT ;  /* 0x000000ffff097210 */ /* 0x018fe40000ffe4ff */
[----:B------:R-:W3:Y:S01]  /*0ec0*/  LDG.E R7, desc[UR14][R4.64] ;  /* 0x0000000e04077981 */ /* 0x000ee2000c1e1900 */
[----:B--2---:R-:W-:-:S04]  /*0ed0*/  LEA R8, P1, R10, R14, 0x2 ;  /* 0x0000000e0a087211 */ /* 0x004fc800078210ff */
[----:B------:R-:W-:-:S05]  /*0ee0*/  LEA.HI.X R9, R10, R15, R9, 0x2, P1 ;  /* 0x0000000f0a097211 */ /* 0x000fca00008f1409 */
[----:B------:R-:W3:Y:S01]  /*0ef0*/  LDG.E R6, desc[UR14][R8.64+0x4] ;  /* 0x0000040e08067981 */ /* 0x000ee2000c1e1900 */
[----:B------:R-:W-:Y:S01]  /*0f00*/  UISETP.NE.AND UP0, UPT, UR9, 0x2, UPT ;  /* 0x000000020900788c */ /* 0x000fe2000bf05270 */
[----:B---3--:R-:W-:-:S05]  /*0f10*/  IMAD R7, R6, R7, R11 ;  /* 0x0000000706077224 */ /* 0x008fca00078e020b */
[----:B------:R2:W-:Y:S03]  /*0f20*/  STG.E desc[UR14][R2.64], R7 ;  /* 0x0000000702007986 */ /* 0x0005e6000c10190e */
[----:B------:R-:W-:Y:S05]  /*0f30*/  BRA.U !UP0, `(.L_x_10) ;  /* 0x0000000108147547 */ /* 0x000fea000b800000 */
[----:B------:R-:W-:Y:S01]  /*0f40*/  IMAD.WIDE R4, R13, 0x4, R4 ;  /* 0x000000040d047825 */ /* 0x000fe200078e0204 */
[----:B------:R-:W2:Y:S05]  /*0f50*/  LDG.E R8, desc[UR14][R8.64+0x8] ;  /* 0x0000080e08087981 */ /* 0x000eaa000c1e1900 */
[----:B------:R-:W2:Y:S02]  /*0f60*/  LDG.E R5, desc[UR14][R4.64] ;  /* 0x0000000e04057981 */ /* 0x000ea4000c1e1900 */
[----:B--2---:R-:W-:-:S05]  /*0f70*/  IMAD R7, R8, R5, R7 ;  /* 0x0000000508077224 */ /* 0x004fca00078e0207 */
[----:B------:R2:W-:Y:S02]  /*0f80*/  STG.E desc[UR14][R2.64], R7 ;  /* 0x0000000702007986 */ /* 0x0005e4000c10190e */
.L_x_10:
[----:B------:R-:W-:Y:S05]  /*0f90*/  @P0 BRA `(.L_x_11) ;  /* 0xfffffff000540947 */ /* 0x000fea000383ffff */
[----:B------:R-:W-:Y:S05]  /*0fa0*/  EXIT ;  /* 0x000000000000794d */ /* 0x000fea0003800000 */
.L_x_12:
        /* <DEDUP_REMOVED lines=13> */
.L_x_26:


//--------------------- .text._Z4mul1PiS_S_ii     --------------------------
	.section	.text._Z4mul1PiS_S_ii,"ax",@progbits
	.align	128
        .global         _Z4mul1PiS_S_ii
        .type           _Z4mul1PiS_S_ii,@function
        .size           _Z4mul1PiS_S_ii,(.L_x_27 - _Z4mul1PiS_S_ii)
        .other          _Z4mul1PiS_S_ii,@"STO_CUDA_ENTRY STV_DEFAULT"
_Z4mul1PiS_S_ii:
.text._Z4mul1PiS_S_ii:
[----:B------:R-:W-:Y:S08]  /*0000*/  LDC R1, c[0x0][0x37c] ;  /* 0x0000df00ff017b82 */ /* 0x000ff00000000800 */
[----:B------:R-:W0:Y:S02]  /*0010*/  LDC R11, c[0x0][0x39c] ;  /* 0x0000e700ff0b7b82 */ /* 0x000e240000000800 */
[----:B0-----:R-:W-:-:S13]  /*0020*/  ISETP.GE.AND P0, PT, R11, 0x1, PT ;  /* 0x000000010b00780c */ /* 0x001fda0003f06270 */
[----:B------:R-:W-:Y:S05]  /*0030*/  @!P0 EXIT ;  /* 0x000000000000894d */ /* 0x000fea0003800000 */
[----:B------:R-:W0:Y:S01]  /*0040*/  S2R R2, SR_TID.X ;  /* 0x0000000000027919 */ /* 0x000e220000002100 */
[----:B------:R-:W1:Y:S01]  /*0050*/  LDCU UR5, c[0x0][0x398] ;  /* 0x00007300ff0577ac */ /* 0x000e620008000800 */
[----:B------:R-:W2:Y:S01]  /*0060*/  LDCU.64 UR10, c[0x0][0x358] ;  /* 0x00006b00ff0a77ac */ /* 0x000ea20008000a00 */
[----:B-1----:R-:W-:Y:S01]  /*0070*/  UISETP.GE.AND UP0, UPT, UR5, 0x1, UPT ;  /* 0x000000010500788c */ /* 0x002fe2000bf06270 */
[----:B0-----:R-:W-:-:S08]  /*0080*/  IMAD R0, R2, R11, RZ ;  /* 0x0000000b02007224 */ /* 0x001fd000078e02ff */
[----:B--2---:R-:W-:Y:S05]  /*0090*/  BRA.U !UP0, `(.L_x_13) ;  /* 0x0000000908bc7547 */ /* 0x004fea000b800000 */
[----:B------:R-:W0:Y:S01]  /*00a0*/  LDCU.64 UR12, c[0x0][0x380] ;  /* 0x00007000ff0c77ac */ /* 0x000e220008000a00 */
[----:B------:R-:W-:Y:S02]  /*00b0*/  IMAD R2, R2, UR5, RZ ;  /* 0x0000000502027c24 */ /* 0x000fe4000f8e02ff */
[----:B------:R-:W-:Y:S01]  /*00c0*/  HFMA2 R5, -RZ, RZ, 0, 0 ;  /* 0x00000000ff057431 */ /* 0x000fe200000001ff */
[----:B------:R-:W-:Y:S01]  /*00d0*/  SHF.L.U32 R4, R11, 0x3, RZ ;  /* 0x000000030b047819 */ /* 0x000fe200000006ff */
[----:B------:R-:W-:Y:S02]  /*00e0*/  ULOP3.LUT UR6, UR5, 0x7ffffff8, URZ, 0xc0, !UPT ;  /* 0x7ffffff805067892 */ /* 0x000fe4000f8ec0ff */
[----:B------:R-:W-:Y:S02]  /*00f0*/  ULOP3.LUT UR8, UR5, 0x7, URZ, 0xc0, !UPT ;  /* 0x0000000705087892 */ /* 0x000fe4000f8ec0ff */
[----:B------:R-:W-:Y:S02]  /*0100*/  ULOP3.LUT UR5, UR5, 0x3, URZ, 0xc0, !UPT ;  /* 0x0000000305057892 */ /* 0x000fe4000f8ec0ff */
[----:B------:R-:W-:Y:S01]  /*0110*/  UIADD3 UR7, UPT, UPT, -UR6, URZ, URZ ;  /* 0x000000ff06077290 */ /* 0x000fe2000fffe1ff */
[----:B0-----:R-:W-:-:S04]  /*0120*/  LEA R3, P0, R2, UR12, 0x2 ;  /* 0x0000000c02037c11 */ /* 0x001fc8000f8010ff */
[----:B------:R-:W-:Y:S02]  /*0130*/  IADD3 R3, P1, PT, R3, 0x10, RZ ;  /* 0x0000001003037810 */ /* 0x000fe40007f3e0ff */
[----:B------:R-:W-:-:S04]  /*0140*/  LEA.HI.X R6, R2, UR13, RZ, 0x2, P0 ;  /* 0x0000000d02067c11 */ /* 0x000fc800080f14ff */
[----:B------:R-:W-:-:S07]  /*0150*/  IADD3.X R6, PT, PT, RZ, R6, RZ, P1, !PT ;  /* 0x00000006ff067210 */ /* 0x000fce0000ffe4ff */
.L_x_19:
[----:B01234-:R-:W0:Y:S01]  /*0160*/  LDC.64 R12, c[0x0][0x390] ;  /* 0x0000e400ff0c7b82 */ /* 0x01fe220000000a00 */
[----:B------:R-:W-:Y:S01]  /*0170*/  IMAD.IADD R7, R0, 0x1, R5 ;  /* 0x0000000100077824 */ /* 0x000fe200078e0205 */
[----:B------:R-:W1:Y:S01]  /*0180*/  LDCU UR12, c[0x0][0x398] ;  /* 0x00007300ff0c77ac */ /* 0x000e620008000800 */
[----:B------:R-:W-:Y:S01]  /*0190*/  MOV R23, RZ ;  /* 0x000000ff00177202 */ /* 0x000fe20000000f00 */
[----:B------:R-:W-:Y:S01]  /*01a0*/  UMOV UR4, URZ ;  /* 0x000000ff00047c82 */ /* 0x000fe20008000000 */
[----:B-1----:R-:W-:Y:S01]  /*01b0*/  UISETP.GE.U32.AND UP0, UPT, UR12, 0x8, UPT ;  /* 0x000000080c00788c */ /* 0x002fe2000bf06070 */
[----:B0-----:R-:W-:-:S05]  /*01c0*/  IMAD.WIDE.U32 R12, R7, 0x4, R12 ;  /* 0x00000004070c7825 */ /* 0x001fca00078e000c */
[----:B------:R0:W-:Y:S03]  /*01d0*/  STG.E desc[UR10][R12.64], RZ ;  /* 0x000000ff0c007986 */ /* 0x0001e6000c10190a */
[----:B------:R-:W-:Y:S05]  /*01e0*/  BRA.U !UP0, `(.L_x_14) ;  /* 0x0000000508147547 */ /* 0x000fea000b800000 */
[----:B------:R-:W1:Y:S01]  /*01f0*/  LDC R10, c[0x0][0x39c] ;  /* 0x0000e700ff0a7b82 */ /* 0x000e620000000800 */
[----:B------:R-:W-:Y:S01]  /*0200*/  MOV R23, RZ ;  /* 0x000000ff00177202 */ /* 0x000fe20000000f00 */
[----:B------:R-:W-:Y:S01]  /*0210*/  IMAD.MOV.U32 R22, RZ, RZ, R3 ;  /* 0x000000ffff167224 */ /* 0x000fe200078e0003 */
[----:B------:R-:W-:Y:S01]  /*0220*/  MOV R24, R6 ;  /* 0x0000000600187202 */ /* 0x000fe20000000f00 */
[----:B------:R-:W-:-:S04]  /*0230*/  UMOV UR4, UR7 ;  /* 0x0000000700047c82 */ /* 0x000fc80008000000 */
[----:B------:R-:W2:Y:S01]  /*0240*/  LDC.64 R16, c[0x0][0x388] ;  /* 0x0000e200ff107b82 */ /* 0x000ea20000000a00 */
[----:B-1----:R-:W-:Y:S01]  /*0250*/  IADD3 R7, PT, PT, R5, R10, RZ ;  /* 0x0000000a05077210 */ /* 0x002fe20007ffe0ff */
[C-C-:B------:R-:W-:Y:S01]  /*0260*/  IMAD R9, R10.reuse, 0x2, R5.reuse ;  /* 0x000000020a097824 */ /* 0x140fe200078e0205 */
[C---:B------:R-:W-:Y:S01]  /*0270*/  LEA R27, R10.reuse, R5, 0x2 ;  /* 0x000000050a1b7211 */ /* 0x040fe200078e10ff */
[C-C-:B------:R-:W-:Y:S02]  /*0280*/  IMAD R11, R10.reuse, 0x3, R5.reuse ;  /* 0x000000030a0b7824 */ /* 0x140fe400078e0205 */
[C-C-:B------:R-:W-:Y:S02]  /*0290*/  IMAD R29, R10.reuse, 0x5, R5.reuse ;  /* 0x000000050a1d7824 */ /* 0x140fe400078e0205 */
[C-C-:B------:R-:W-:Y:S02]  /*02a0*/  IMAD R8, R10.reuse, 0x6, R5.reuse ;  /* 0x000000060a087824 */ /* 0x140fe400078e0205 */
[----:B------:R-:W-:-:S02]  /*02b0*/  IMAD R10, R10, 0x7, R5 ;  /* 0x000000070a0a7824 */ /* 0x000fc400078e0205 */
[----:B--2---:R-:W-:-:S07]  /*02c0*/  IMAD.WIDE.U32 R14, R5, 0x4, R16 ;  /* 0x00000004050e7825 */ /* 0x004fce00078e0010 */
.L_x_15:
[----:B------:R-:W-:Y:S01]  /*02d0*/  MOV R18, R22 ;  /* 0x0000001600127202 */ /* 0x000fe20000000f00 */
[----:B------:R-:W-:Y:S01]  /*02e0*/  IMAD.MOV.U32 R19, RZ, RZ, R24 ;  /* 0x000000ffff137224 */ /* 0x000fe200078e0018 */
[----:B------:R-:W2:Y:S04]  /*02f0*/  LDG.E R21, desc[UR10][R14.64] ;  /* 0x0000000a0e157981 */ /* 0x000ea8000c1e1900 */
[----:B------:R-:W2:Y:S02]  /*0300*/  LDG.E R20, desc[UR10][R18.64+-0x10] ;  /* 0xfffff00a12147981 */ /* 0x000ea4000c1e1900 */
[----:B-12---:R-:W-:Y:S02]  /*0310*/  IMAD R26, R20, R21, R23 ;  /* 0x00000015141a7224 */ /* 0x006fe400078e0217 */
[----:B------:R-:W-:-:S03]  /*0320*/  IMAD.WIDE.U32 R20, R7, 0x4, R16 ;  /* 0x0000000407147825 */ /* 0x000fc600078e0010 */
[----:B------:R-:W-:Y:S04]  /*0330*/  STG.E desc[UR10][R12.64], R26 ;  /* 0x0000001a0c007986 */ /* 0x000fe8000c10190a */
[----:B------:R-:W2:Y:S04]  /*0340*/  LDG.E R20, desc[UR10][R20.64] ;  /* 0x0000000a14147981 */ /* 0x000ea8000c1e1900 */
[----:B------:R-:W2:Y:S02]  /*0350*/  LDG.E R23, desc[UR10][R18.64+-0xc] ;  /* 0xfffff40a12177981 */ /* 0x000ea4000c1e1900 */
[----:B--2---:R-:W-:-:S02]  /*0360*/  IMAD R28, R23, R20, R26 ;  /* 0x00000014171c7224 */ /* 0x004fc400078e021a */
[----:B------:R-:W-:-:S03]  /*0370*/  IMAD.WIDE.U32 R22, R9, 0x4, R16 ;  /* 0x0000000409167825 */ /* 0x000fc600078e0010 */
[----:B------:R1:W-:Y:S04]  /*0380*/  STG.E desc[UR10][R12.64], R28 ;  /* 0x0000001c0c007986 */ /* 0x0003e8000c10190a */
[----:B------:R-:W1:Y:S04]  /*0390*/  LDG.E R22, desc[UR10][R22.64] ;  /* 0x0000000a16167981 */ /* 0x000e68000c1e1900 */
[----:B------:R-:W1:Y:S02]  /*03a0*/  LDG.E R25, desc[UR10][R18.64+-0x8] ;  /* 0xfffff80a12197981 */ /* 0x000e64000c1e1900 */
[----:B-1----:R-:W-:-:S02]  /*03b0*/  IMAD R28, R25, R22, R28 ;  /* 0x00000016191c7224 */ /* 0x002fc400078e021c */
        /* <DEDUP_REMOVED lines=23> */
[----:B------:R-:W2:Y:S01]  /*0530*/  LDG.E R22, desc[UR10][R18.64+0xc] ;  /* 0x00000c0a12167981 */ /* 0x000ea2000c1e1900 */
[----:B------:R-:W-:Y:S01]  /*0540*/  UIADD3 UR4, UPT, UPT, UR4, 0x8, URZ ;  /* 0x0000000804047890 */ /* 0x000fe2000fffe0ff */
[C---:B------:R-:W-:Y:S01]  /*0550*/  IADD3 R7, PT, PT, R4.reuse, R7, RZ ;  /* 0x0000000704077210 */ /* 0x040fe20007ffe0ff */
[C---:B------:R-:W-:Y:S01]  /*0560*/  IMAD.IADD R11, R4.reuse, 0x1, R11 ;  /* 0x00000001040b7824 */ /* 0x040fe200078e020b */
[C---:B------:R-:W-:Y:S01]  /*0570*/  IADD3 R9, PT, PT, R4.reuse, R9, RZ ;  /* 0x0000000904097210 */ /* 0x040fe20007ffe0ff */
[----:B------:R-:W-:Y:S01]  /*0580*/  UISETP.NE.AND UP0, UPT, UR4, URZ, UPT ;  /* 0x000000ff0400728c */ /* 0x000fe2000bf05270 */
[C---:B------:R-:W-:Y:S01]  /*0590*/  IADD3 R27, PT, PT, R4.reuse, R27, RZ ;  /* 0x0000001b041b7210 */ /* 0x040fe20007ffe0ff */
[C---:B------:R-:W-:Y:S01]  /*05a0*/  IMAD.IADD R10, R4.reuse, 0x1, R10 ;  /* 0x00000001040a7824 */ /* 0x040fe200078e020a */
[C---:B------:R-:W-:Y:S01]  /*05b0*/  IADD3 R29, PT, PT, R4.reuse, R29, RZ ;  /* 0x0000001d041d7210 */ /* 0x040fe20007ffe0ff */
[C---:B------:R-:W-:Y:S01]  /*05c0*/  IMAD.WIDE.U32 R14, R4.reuse, 0x4, R14 ;  /* 0x00000004040e7825 */ /* 0x040fe200078e000e */
[----:B------:R-:W-:-:S03]  /*05d0*/  IADD3 R8, PT, PT, R4, R8, RZ ;  /* 0x0000000804087210 */ /* 0x000fc60007ffe0ff */
[----:B--2---:R-:W-:Y:S01]  /*05e0*/  IMAD R23, R22, R20, R25 ;  /* 0x0000001416177224 */ /* 0x004fe200078e0219 */
[----:B------:R-:W-:-:S04]  /*05f0*/  IADD3 R22, P0, PT, R18, 0x20, RZ ;  /* 0x0000002012167810 */ /* 0x000fc80007f1e0ff */
[----:B------:R1:W-:Y:S01]  /*0600*/  STG.E desc[UR10][R12.64], R23 ;  /* 0x000000170c007986 */ /* 0x0003e2000c10190a */
[----:B------:R-:W-:Y:S01]  /*0610*/  IADD3.X R24, PT, PT, RZ, R19, RZ, P0, !PT ;  /* 0x00000013ff187210 */ /* 0x000fe200007fe4ff */
[----:B------:R-:W-:Y:S07]  /*0620*/  BRA.U UP0, `(.L_x_15) ;  /* 0xfffffffd00287547 */ /* 0x000fee000b83ffff */
[----:B------:R-:W-:-:S05]  /*0630*/  UMOV UR4, UR6 ;  /* 0x0000000600047c82 */ /* 0x000fca0008000000 */
.L_x_14:
[----:B------:R-:W-:-:S09]  /*0640*/  UISETP.NE.AND UP0, UPT, UR8, URZ, UPT ;  /* 0x000000ff0800728c */ /* 0x000fd2000bf05270 */
[----:B------:R-:W-:Y:S05]  /*0650*/  BRA.U !UP0, `(.L_x_16) ;  /* 0x0000000508387547 */ /* 0x000fea000b800000 */
[----:B------:R-:W-:Y:S02]  /*0660*/  UIADD3 UR9, UPT, UPT, UR8, -0x1, URZ ;  /* 0xffffffff08097890 */ /* 0x000fe4000fffe0ff */
[----:B------:R-:W-:Y:S02]  /*0670*/  UISETP.NE.AND UP1, UPT, UR5, URZ, UPT ;  /* 0x000000ff0500728c */ /* 0x000fe4000bf25270 */
[----:B------:R-:W-:-:S09]  /*0680*/  UISETP.GE.U32.AND UP0, UPT, UR9, 0x3, UPT ;  /* 0x000000030900788c */ /* 0x000fd2000bf06070 */
[----:B------:R-:W-:Y:S05]  /*0690*/  BRA.U !UP0, `(.L_x_17) ;  /* 0x00000001088c7547 */ /* 0x000fea000b800000 */
[----:B------:R-:W2:Y:S01]  /*06a0*/  LDC R14, c[0x0][0x39c] ;  /* 0x0000e700ff0e7b82 */ /* 0x000ea20000000800 */
[----:B------:R-:W-:Y:S01]  /*06b0*/  IADD3 R7, PT, PT, R2, UR4, RZ ;  /* 0x0000000402077c10 */ /* 0x000fe2000fffe0ff */
[----:B------:R-:W3:Y:S06]  /*06c0*/  LDCU.64 UR14, c[0x0][0x380] ;  /* 0x00007000ff0e77ac */ /* 0x000eec0008000a00 */
[----:B------:R-:W4:Y:S08]  /*06d0*/  LDC.64 R16, c[0x0][0x380] ;  /* 0x0000e000ff107b82 */ /* 0x000f300000000a00 */
[----:B------:R-:W5:Y:S01]  /*06e0*/  LDC.64 R8, c[0x0][0x388] ;  /* 0x0000e200ff087b82 */ /* 0x000f620000000a00 */
[----:B--2---:R-:W-:-:S02]  /*06f0*/  IMAD R11, R14, UR4, R5 ;  /* 0x000000040e0b7c24 */ /* 0x004fc4000f8e0205 */
[----:B----4-:R-:W-:-:S06]  /*0700*/  IMAD.WIDE.U32 R16, R7, 0x4, R16 ;  /* 0x0000000407107825 */ /* 0x010fcc00078e0010 */
[----:B------:R-:W1:Y:S01]  /*0710*/  LDG.E R16, desc[UR10][R16.64] ;  /* 0x0000000a10107981 */ /* 0x000e62000c1e1900 */
[----:B-----5:R-:W-:-:S06]  /*0720*/  IMAD.WIDE.U32 R18, R11, 0x4, R8 ;  /* 0x000000040b127825 */ /* 0x020fcc00078e0008 */
[----:B------:R-:W1:Y:S01]  /*0730*/  LDG.E R18, desc[UR10][R18.64] ;  /* 0x0000000a12127981 */ /* 0x000e62000c1e1900 */
[----:B------:R-:W-:Y:S02]  /*0740*/  IADD3 R15, P0, PT, R2, UR4, RZ ;  /* 0x00000004020f7c10 */ /* 0x000fe4000ff1e0ff */
[----:B------:R-:W-:Y:S02]  /*0750*/  IADD3 R7, PT, PT, R11, R14, RZ ;  /* 0x0000000e0b077210 */ /* 0x000fe40007ffe0ff */
[----:B------:R-:W-:Y:S02]  /*0760*/  IADD3.X R20, PT, PT, RZ, RZ, RZ, P0, !PT ;  /* 0x000000ffff147210 */ /* 0x000fe400007fe4ff */
[----:B---3--:R-:W-:-:S04]  /*0770*/  LEA R10, P0, R15, UR14, 0x2 ;  /* 0x0000000e0f0a7c11 */ /* 0x008fc8000f8010ff */
[----:B------:R-:W-:Y:S01]  /*0780*/  LEA.HI.X R11, R15, UR15, R20, 0x2, P0 ;  /* 0x0000000f0f0b7c11 */ /* 0x000fe200080f1414 */
[----:B------:R-:W-:-:S04]  /*0790*/  IMAD.WIDE.U32 R20, R7, 0x4, R8 ;  /* 0x0000000407147825 */ /* 0x000fc800078e0008 */
[----:B-1----:R-:W-:-:S05]  /*07a0*/  IMAD R23, R16, R18, R23 ;  /* 0x0000001210177224 */ /* 0x002fca00078e0217 */
[----:B------:R1:W-:Y:S04]  /*07b0*/  STG.E desc[UR10][R12.64], R23 ;  /* 0x000000170c007986 */ /* 0x0003e8000c10190a */
[----:B------:R-:W2:Y:S04]  /*07c0*/  LDG.E R20, desc[UR10][R20.64] ;  /* 0x0000000a14147981 */ /* 0x000ea8000c1e1900 */
[----:B------:R-:W2:Y:S01]  /*07d0*/  LDG.E R16, desc[UR10][R10.64+0x4] ;  /* 0x0000040a0a107981 */ /* 0x000ea2000c1e1900 */
[----:B------:R-:W-:Y:S02]  /*07e0*/  IMAD.IADD R15, R7, 0x1, R14 ;  /* 0x00000001070f7824 */ /* 0x000fe400078e020e */
[----:B--2---:R-:W-:-:S02]  /*07f0*/  IMAD R7, R16, R20, R23 ;  /* 0x0000001410077224 */ /* 0x004fc400078e0217 */
[----:B------:R-:W-:-:S03]  /*0800*/  IMAD.WIDE.U32 R16, R15, 0x4, R8 ;  /* 0x000000040f107825 */ /* 0x000fc600078e0008 */
        /* <DEDUP_REMOVED lines=9> */
[----:B------:R-:W-:Y:S01]  /*08a0*/  UIADD3 UR4, UPT, UPT, UR4, 0x4, URZ ;  /* 0x0000000404047890 */ /* 0x000fe2000fffe0ff */
[----:B-1----:R-:W-:-:S05]  /*08b0*/  IMAD R23, R14, R8, R15 ;  /* 0x000000080e177224 */ /* 0x002fca00078e020f */
[----:B------:R2:W-:Y:S06]  /*08c0*/  STG.E desc[UR10][R12.64], R23 ;  /* 0x000000170c007986 */ /* 0x0005ec000c10190a */
.L_x_17:
[----:B------:R-:W-:Y:S05]  /*08d0*/  BRA.U !UP1, `(.L_x_16) ;  /* 0x0000000109987547 */ /* 0x000fea000b800000 */
[----:B------:R-:W-:Y:S02]  /*08e0*/  UISETP.NE.AND UP0, UPT, UR5, 0x1, UPT ;  /* 0x000000010500788c */ /* 0x000fe4000bf05270 */
[----:B------:R-:W-:-:S07]  /*08f0*/  ULOP3.LUT UP1, URZ, UR12, 0x1, URZ, 0xc0, !UPT ;  /* 0x000000010cff7892 */ /* 0x000fce000f82c0ff */
[----:B------:R-:W-:Y:S05]  /*0900*/  BRA.U !UP0, `(.L_x_18) ;  /* 0x00000001085c7547 */ /* 0x000fea000b800000 */
[----:B------:R-:W3:Y:S01]  /*0910*/  LDC R18, c[0x0][0x39c] ;  /* 0x0000e700ff127b82 */ /* 0x000ee20000000800 */
[----:B--2---:R-:W-:Y:S01]  /*0920*/  IADD3 R15, PT, PT, R2, UR4, RZ ;  /* 0x00000004020f7c10 */ /* 0x004fe2000fffe0ff */
[----:B------:R-:W2:Y:S06]  /*0930*/  LDCU.64 UR12, c[0x0][0x380] ;  /* 0x00007000ff0c77ac */ /* 0x000eac0008000a00 */
[----:B------:R-:W4:Y:S08]  /*0940*/  LDC.64 R10, c[0x0][0x380] ;  /* 0x0000e000ff0a7b82 */ /* 0x000f300000000a00 */
[----:B------:R-:W5:Y:S01]  /*0950*/  LDC.64 R8, c[0x0][0x388] ;  /* 0x0000e200ff087b82 */ /* 0x000f620000000a00 */
[----:B---3--:R-:W-:-:S02]  /*0960*/  IMAD R7, R18, UR4, R5 ;  /* 0x0000000412077c24 */ /* 0x008fc4000f8e0205 */
[----:B----4-:R-:W-:-:S06]  /*0970*/  IMAD.WIDE.U32 R14, R15, 0x4, R10 ;  /* 0x000000040f0e7825 */ /* 0x010fcc00078e000a */
[----:B------:R-:W3:Y:S01]  /*0980*/  LDG.E R14, desc[UR10][R14.64] ;  /* 0x0000000a0e0e7981 */ /* 0x000ee2000c1e1900 */
[----:B-----5:R-:W-:-:S06]  /*0990*/  IMAD.WIDE.U32 R16, R7, 0x4, R8 ;  /* 0x0000000407107825 */ /* 0x020fcc00078e0008 */
[----:B------:R-:W3:Y:S01]  /*09a0*/  LDG.E R16, desc[UR10][R16.64] ;  /* 0x0000000a10107981 */ /* 0x000ee2000c1e1900 */
[----:B------:R-:W-:Y:S01]  /*09b0*/  IADD3 R11, P0, PT, R2, UR4, RZ ;  /* 0x00000004020b7c10 */ /* 0x000fe2000ff1e0ff */
[----:B------:R-:W-:-:S03]  /*09c0*/  IMAD.IADD R19, R7, 0x1, R18 ;  /* 0x0000000107137824 */ /* 0x000fc600078e0212 */
[----:B------:R-:W-:Y:S02]  /*09d0*/  IADD3.X R20, PT, PT, RZ, RZ, RZ, P0, !PT ;  /* 0x000000ffff147210 */ /* 0x000fe400007fe4ff */
[----:B--2---:R-:W-:Y:S01]  /*09e0*/  LEA R10, P0, R11, UR12, 0x2 ;  /* 0x0000000c0b0a7c11 */ /* 0x004fe2000f8010ff */
[----:B------:R-:W-:-:S03]  /*09f0*/  IMAD.WIDE.U32 R8, R19, 0x4, R8 ;  /* 0x0000000413087825 */ /* 0x000fc600078e0008 */
[----:B------:R-:W-:Y:S01]  /*0a00*/  LEA.HI.X R11, R11, UR13, R20, 0x2, P0 ;  /* 0x0000000d0b0b7c11 */ /* 0x000fe200080f1414 */
[----:B---3--:R-:W-:-:S05]  /*0a10*/  IMAD R7, R14, R16, R23 ;  /* 0x000000100e077224 */ /* 0x008fca00078e0217 */
[----:B------:R3:W-:Y:S04]  /*0a20*/  STG.E desc[UR10][R12.64], R7 ;  /* 0x000000070c007986 */ /* 0x0007e8000c10190a */
[----:B------:R-:W1:Y:S04]  /*0a30*/  LDG.E R8, desc[UR10][R8.64] ;  /* 0x0000000a08087981 */ /* 0x000e68000c1e1900 */
[----:B------:R-:W1:Y:S01]  /*0a40*/  LDG.E R10, desc[UR10][R10.64+0x4] ;  /* 0x0000040a0a0a7981 */ /* 0x000e62000c1e1900 */
[----:B------:R-:W-:Y:S01]  /*0a50*/  UIADD3 UR4, UPT, UPT, UR4, 0x2, URZ ;  /* 0x0000000204047890 */ /* 0x000fe2000fffe0ff */
[----:B-1----:R-:W-:-:S05]  /*0a60*/  IMAD R23, R10, R8, R7 ;  /* 0x000000080a177224 */ /* 0x002fca00078e0207 */
[----:B------:R3:W-:Y:S06]  /*0a70*/  STG.E desc[UR10][R12.64], R23 ;  /* 0x000000170c007986 */ /* 0x0007ec000c10190a */
.L_x_18:
[----:B------:R-:W-:Y:S05]  /*0a80*/  BRA.U !UP1, `(.L_x_16) ;  /* 0x00000001092c7547 */ /* 0x000fea000b800000 */
[----:B------:R-:W4:Y:S01]  /*0a90*/  LDC R14, c[0x0][0x39c] ;  /* 0x0000e700ff0e7b82 */ /* 0x000f220000000800 */
[----:B--23--:R-:W-:-:S07]  /*0aa0*/  IADD3 R7, PT, PT, R2, UR4, RZ ;  /* 0x0000000402077c10 */ /* 0x00cfce000fffe0ff */
[----:B------:R-:W2:Y:S08]  /*0ab0*/  LDC.64 R8, c[0x0][0x380] ;  /* 0x0000e000ff087b82 */ /* 0x000eb00000000a00 */
[----:B------:R-:W3:Y:S01]  /*0ac0*/  LDC.64 R10, c[0x0][0x388] ;  /* 0x0000e200ff0a7b82 */ /* 0x000ee20000000a00 */
[----:B----4-:R-:W-:Y:S02]  /*0ad0*/  IMAD R15, R14, UR4, R5 ;  /* 0x000000040e0f7c24 */ /* 0x010fe4000f8e0205 */
[----:B--2---:R-:W-:-:S06]  /*0ae0*/  IMAD.WIDE.U32 R8, R7, 0x4, R8 ;  /* 0x0000000407087825 */ /* 0x004fcc00078e0008 */
[----:B------:R-:W1:Y:S01]  /*0af0*/  LDG.E R8, desc[UR10][R8.64] ;  /* 0x0000000a08087981 */ /* 0x000e62000c1e1900 */
[----:B---3--:R-:W-:-:S06]  /*0b00*/  IMAD.WIDE.U32 R10, R15, 0x4, R10 ;  /* 0x000000040f0a7825 */ /* 0x008fcc00078e000a */
[----:B------:R-:W1:Y:S02]  /*0b10*/  LDG.E R10, desc[UR10][R10.64] ;  /* 0x0000000a0a0a7981 */ /* 0x000e64000c1e1900 */
[----:B-1----:R-:W-:-:S05]  /*0b20*/  IMAD R23, R8, R10, R23 ;  /* 0x0000000a08177224 */ /* 0x002fca00078e0217 */
[----:B------:R4:W-:Y:S02]  /*0b30*/  STG.E desc[UR10][R12.64], R23 ;  /* 0x000000170c007986 */ /* 0x0009e4000c10190a */
.L_x_16:
[----:B------:R-:W5:Y:S01]  /*0b40*/  LDCU UR4, c[0x0][0x39c] ;  /* 0x00007380ff0477ac */ /* 0x000f620008000800 */
[----:B------:R-:W-:-:S04]  /*0b50*/  IADD3 R5, PT, PT, R5, 0x1, RZ ;  /* 0x0000000105057810 */ /* 0x000fc80007ffe0ff */
[----:B-----5:R-:W-:-:S13]  /*0b60*/  ISETP.NE.AND P0, PT, R5, UR4, PT ;  /* 0x0000000405007c0c */ /* 0x020fda000bf05270 */
[----:B------:R-:W-:Y:S05]  /*0b70*/  @!P0 EXIT ;  /* 0x000000000000894d */ /* 0x000fea0003800000 */
[----:B------:R-:W-:Y:S05]  /*0b80*/  BRA `(.L_x_19) ;  /* 0xfffffff400747947 */ /* 0x000fea000383ffff */
.L_x_13:
[C---:B------:R-:W-:Y:S01]  /*0b90*/  ISETP.GE.U32.AND P1, PT, R11.reuse, 0x8, PT ;  /* 0x000000080b00780c */ /* 0x040fe20003f26070 */
[----:B------:R-:W-:Y:S01]  /*0ba0*/  HFMA2 R3, -RZ, RZ, 0, 0 ;  /* 0x00000000ff037431 */ /* 0x000fe200000001ff */
[----:B------:R-:W-:-:S04]  /*0bb0*/  LOP3.LUT R2, R11, 0x7, RZ, 0xc0, !PT ;  /* 0x000000070b027812 */ /* 0x000fc800078ec0ff */
[----:B------:R-:W-:-:S07]  /*0bc0*/  ISETP.NE.AND P0, PT, R2, RZ, PT ;  /* 0x000000ff0200720c */ /* 0x000fce0003f05270 */
[----:B------:R-:W-:Y:S06]  /*0bd0*/  @!P1 BRA `(.L_x_20) ;  /* 0x0000000000409947 */ /* 0x000fec0003800000 */
[----:B------:R-:W0:Y:S01]  /*0be0*/  LDC.64 R6, c[0x0][0x390] ;  /* 0x0000e400ff067b82 */ /* 0x000e220000000a00 */
[----:B------:R-:W-:Y:S01]  /*0bf0*/  LOP3.LUT R3, R11, 0x7ffffff8, RZ, 0xc0, !PT ;  /* 0x7ffffff80b037812 */ /* 0x000fe200078ec0ff */
[----:B------:R-:W-:-:S06]  /*0c00*/  UMOV UR4, URZ ;  /* 0x000000ff00047c82 */ /* 0x000fcc0008000000 */
.L_x_21:
[----:B-1----:R-:W-:Y:S01]  /*0c10*/  VIADD R5, R0, UR4 ;  /* 0x0000000400057c36 */ /* 0x002fe20008000000 */
[----:B------:R-:W-:-:S03]  /*0c20*/  UIADD3 UR4, UPT, UPT, UR4, 0x8, URZ ;  /* 0x0000000804047890 */ /* 0x000fc6000fffe0ff */
[----:B0-----:R-:W-:-:S03]  /*0c30*/  IMAD.WIDE.U32 R4, R5, 0x4, R6 ;  /* 0x0000000405047825 */ /* 0x001fc600078e0006 */
[----:B------:R-:W-:Y:S02]  /*0c40*/  ISETP.NE.AND P1, PT, R3, UR4, PT ;  /* 0x0000000403007c0c */ /* 0x000fe4000bf25270 */
[----:B------:R1:W-:Y:S04]  /*0c50*/  STG.E desc[UR10][R4.64], RZ ;  /* 0x000000ff04007986 */ /* 0x0003e8000c10190a */
[----:B------:R1:W-:Y:S04]  /*0c60*/  STG.E desc[UR10][R4.64+0x4], RZ ;  /* 0x000004ff04007986 */ /* 0x0003e8000c10190a */
[----:B------:R1:W-:Y:S04]  /*0c70*/  STG.E desc[UR10][R4.64+0x8], RZ ;  /* 0x000008ff04007986 */ /* 0x0003e8000c10190a */
[----:B------:R1:W-:Y:S04]  /*0c80*/  STG.E desc[UR10][R4.64+0xc], RZ ;  /* 0x00000cff04007986 */ /* 0x0003e8000c10190a */
[----:B------:R1:W-:Y:S04]  /*0c90*/  STG.E desc[UR10][R4.64+0x10], RZ ;  /* 0x000010ff04007986 */ /* 0x0003e8000c10190a */
[----:B------:R1:W-:Y:S04]  /*0ca0*/  STG.E desc[UR10][R4.64+0x14], RZ ;  /* 0x000014ff04007986 */ /* 0x0003e8000c10190a */
[----:B------:R1:W-:Y:S04]  /*0cb0*/  STG.E desc[UR10][R4.64+0x18], RZ ;  /* 0x000018ff04007986 */ /* 0x0003e8000c10190a */
[----:B------:R1:W-:Y:S01]  /*0cc0*/  STG.E desc[UR10][R4.64+0x1c], RZ ;  /* 0x00001cff04007986 */ /* 0x0003e2000c10190a */
[----:B------:R-:W-:Y:S05]  /*0cd0*/  @P1 BRA `(.L_x_21) ;  /* 0xfffffffc00cc1947 */ /* 0x000fea000383ffff */
.L_x_20:
[----:B------:R-:W-:Y:S05]  /*0ce0*/  @!P0 EXIT ;  /* 0x000000000000894d */ /* 0x000fea0003800000 */
[----:B------:R-:W-:Y:S02]  /*0cf0*/  ISETP.GE.U32.AND P1, PT, R2, 0x4, PT ;  /* 0x000000040200780c */ /* 0x000fe40003f26070 */
[----:B------:R-:W-:-:S04]  /*0d00*/  LOP3.LUT R8, R11, 0x3, RZ, 0xc0, !PT ;  /* 0x000000030b087812 */ /* 0x000fc800078ec0ff */
[----:B------:R-:W-:-:S07]  /*0d10*/  ISETP.NE.AND P0, PT, R8, RZ, PT ;  /* 0x000000ff0800720c */ /* 0x000fce0003f05270 */
[----:B------:R-:W-:Y:S06]  /*0d20*/  @!P1 BRA `(.L_x_22) ;  /* 0x0000000000349947 */ /* 0x000fec0003800000 */
[----:B-1----:R-:W0:Y:S01]  /*0d30*/  LDC.64 R4, c[0x0][0x390] ;  /* 0x0000e400ff047b82 */ /* 0x002e220000000a00 */
[----:B------:R-:W1:Y:S01]  /*0d40*/  LDCU.64 UR4, c[0x0][0x390] ;  /* 0x00007200ff0477ac */ /* 0x000e620008000a00 */
[CC--:B------:R-:W-:Y:S02]  /*0d50*/  IADD3 R2, P1, PT, R0.reuse, R3.reuse, RZ ;  /* 0x0000000300027210 */ /* 0x0c0fe40007f3e0ff */
[----:B------:R-:W-:Y:S02]  /*0d60*/  IADD3 R7, PT, PT, R0, R3, RZ ;  /* 0x0000000300077210 */ /* 0x000fe40007ffe0ff */
[----:B------:R-:W-:Y:S02]  /*0d70*/  IADD3.X R9, PT, PT, RZ, RZ, RZ, P1, !PT ;  /* 0x000000ffff097210 */ /* 0x000fe40000ffe4ff */
[----:B------:R-:W-:Y:S02]  /*0d80*/  IADD3 R3, PT, PT, R3, 0x4, RZ ;  /* 0x0000000403037810 */ /* 0x000fe40007ffe0ff */
[----:B-1----:R-:W-:Y:S01]  /*0d90*/  LEA R6, P1, R2, UR4, 0x2 ;  /* 0x0000000402067c11 */ /* 0x002fe2000f8210ff */
[----:B0-----:R-:W-:-:S03]  /*0da0*/  IMAD.WIDE.U32 R4, R7, 0x4, R4 ;  /* 0x0000000407047825 */ /* 0x001fc600078e0004 */
[----:B------:R-:W-:Y:S02]  /*0db0*/  LEA.HI.X R7, R2, UR5, R9, 0x2, P1 ;  /* 0x0000000502077c11 */ /* 0x000fe400088f1409 */
[----:B------:R0:W-:Y:S04]  /*0dc0*/  STG.E desc[UR10][R4.64], RZ ;  /* 0x000000ff04007986 */ /* 0x0001e8000c10190a */
[----:B------:R0:W-:Y:S04]  /*0dd0*/  STG.E desc[UR10][R6.64+0x4], RZ ;  /* 0x000004ff06007986 */ /* 0x0001e8000c10190a */
[----:B------:R0:W-:Y:S04]  /*0de0*/  STG.E desc[UR10][R6.64+0x8], RZ ;  /* 0x000008ff06007986 */ /* 0x0001e8000c10190a */
[----:B------:R0:W-:Y:S02]  /*0df0*/  STG.E desc[UR10][R6.64+0xc], RZ ;  /* 0x00000cff06007986 */ /* 0x0001e4000c10190a */
.L_x_22:
[----:B------:R-:W-:Y:S05]  /*0e00*/  @!P0 EXIT ;  /* 0x000000000000894d */ /* 0x000fea0003800000 */
[----:B------:R-:W-:Y:S02]  /*0e10*/  ISETP.NE.AND P1, PT, R8, 0x1, PT ;  /* 0x000000010800780c */ /* 0x000fe40003f25270 */
[----:B------:R-:W-:-:S04]  /*0e20*/  LOP3.LUT R2, R11, 0x1, RZ, 0xc0, !PT ;  /* 0x000000010b027812 */ /* 0x000fc800078ec0ff */
[----:B------:R-:W-:-:S07]  /*0e30*/  ISETP.NE.U32.AND P0, PT, R2, 0x1, PT ;  /* 0x000000010200780c */ /* 0x000fce0003f05070 */
[----:B------:R-:W-:Y:S06]  /*0e40*/  @!P1 BRA `(.L_x_23) ;  /* 0x00000000002c9947 */ /* 0x000fec0003800000 */
[----:B01----:R-:W0:Y:S01]  /*0e50*/  LDC.64 R4, c[0x0][0x390] ;  /* 0x0000e400ff047b82 */ /* 0x003e220000000a00 */
[----:B------:R-:W1:Y:S01]  /*0e60*/  LDCU.64 UR4, c[0x0][0x390] ;  /* 0x00007200ff0477ac */ /* 0x000e620008000a00 */
[C---:B------:R-:W-:Y:S01]  /*0e70*/  IADD3 R2, P1, PT, R0.reuse, R3, RZ ;  /* 0x0000000300027210 */ /* 0x040fe20007f3e0ff */
[----:B------:R-:W-:Y:S01]  /*0e80*/  IMAD.IADD R7, R0, 0x1, R3 ;  /* 0x0000000100077824 */ /* 0x000fe200078e0203 */
[----:B------:R-:W-:Y:S02]  /*0e90*/  IADD3 R3, PT, PT, R3, 0x2, RZ ;  /* 0x0000000203037810 */ /* 0x000fe40007ffe0ff */
[----:B------:R-:W-:Y:S02]  /*0ea0*/  IADD3.X R9, PT, PT, RZ, RZ, RZ, P1, !PT ;  /* 0x000000ffff097210 */ /* 0x000fe40000ffe4ff */
[----:B-1----:R-:W-:Y:S01]  /*0eb0*/  LEA R6, P1, R2, UR4, 0x2 ;  /* 0x0000000402067c11 */ /* 0x002fe2000f8210ff */
[----:B0-----:R-:W-:-:S03]  /*0ec0*/  IMAD.WIDE.U32 R4, R7, 0x4, R4 ;  /* 0x0000000407047825 */ /* 0x001fc600078e0004 */
[----:B------:R-:W-:Y:S02]  /*0ed0*/  LEA.HI.X R7, R2, UR5, R9, 0x2, P1 ;  /* 0x0000000502077c11 */ /* 0x000fe400088f1409 */
[----:B------:R2:W-:Y:S04]  /*0ee0*/  STG.E desc[UR10][R4.64], RZ ;  /* 0x000000ff04007986 */ /* 0x0005e8000c10190a */
[----:B------:R2:W-:Y:S03]  /*0ef0*/  STG.E desc[UR10][R6.64+0x4], RZ ;  /* 0x000004ff06007986 */ /* 0x0005e6000c10190a */
.L_x_23:
[----:B------:R-:W-:Y:S05]  /*0f00*/  @P0 EXIT ;  /* 0x000000000000094d */ /* 0x000fea0003800000 */
[----:B012---:R-:W0:Y:S01]  /*0f10*/  LDC.64 R4, c[0x0][0x390] ;  /* 0x0000e400ff047b82 */ /* 0x007e220000000a00 */
[----:B------:R-:W-:-:S05]  /*0f20*/  IADD3 R3, PT, PT, R0, R3, RZ ;  /* 0x0000000300037210 */ /* 0x000fca0007ffe0ff */
[----:B0-----:R-:W-:-:S05]  /*0f30*/  IMAD.WIDE.U32 R2, R3, 0x4, R4 ;  /* 0x0000000403027825 */ /* 0x001fca00078e0004 */
[----:B------:R-:W-:Y:S01]  /*0f40*/  STG.E desc[UR10][R2.64], RZ ;  /* 0x000000ff02007986 */ /* 0x000fe2000c10190a */
[----:B------:R-:W-:Y:S05]  /*0f50*/  EXIT ;  /* 0x000000000000794d */ /* 0x000fea0003800000 */
.L_x_24:
        /* <DEDUP_REMOVED lines=10> */
.L_x_27:


//--------------------- .nv.shared.reserved.0     --------------------------
	.section	.nv.shared.reserved.0,"aw",@nobits
	.weak		__nv_reservedSMEM_offset_0_alias
	.size		__nv_reservedSMEM_offset_0_alias, 0, 64
	.other		__nv_reservedSMEM_offset_0_alias,@"STO_CUDA_RESERVED_SHARED STV_DEFAULT"
__nv_reservedSMEM_offset_0_alias:
	.zero		0
	.zero		64


//--------------------- .nv.constant0._Z4mul3PiS_S_i --------------------------
	.section	.nv.constant0._Z4mul3PiS_S_i,"a",@progbits
	.sectionflags	@""
	.align	4
.nv.constant0._Z4mul3PiS_S_i:
	.zero		924


//--------------------- .nv.constant0._Z4mul2PiS_S_ii --------------------------
	.section	.nv.constant0._Z4mul2PiS_S_ii,"a",@progbits
	.sectionflags	@""
	.align	4
.nv.constant0._Z4mul2PiS_S_ii:
	.zero		928


//--------------------- .nv.constant0._Z4mul1PiS_S_ii --------------------------
	.section	.nv.constant0._Z4mul1PiS_S_ii,"a",@progbits
	.sectionflags	@""
	.align	4
.nv.constant0._Z4mul1PiS_S_ii:
	.zero		928


//--------------------- SYMBOLS --------------------------

	.type		.nv.reservedSmem.offset0,@object
	.size		.nv.reservedSmem.offset0,0x4
